//
// Generated by NVIDIA NVVM Compiler
//
// Compiler Build ID: CL-36424714
// Cuda compilation tools, release 13.0, V13.0.88
// Based on NVVM 20.0.0
//

.version 9.0
.target sm_100
.address_size 64

	// .globl	_Z16temp_filt_kernelPfiiiffS_
.func  (.param .b64 func_retval0) __internal_accurate_pow
(
	.param .b64 __internal_accurate_pow_param_0
)
;

.visible .entry _Z16temp_filt_kernelPfiiiffS_(
	.param .u64 .ptr .align 1 _Z16temp_filt_kernelPfiiiffS__param_0,
	.param .u32 _Z16temp_filt_kernelPfiiiffS__param_1,
	.param .u32 _Z16temp_filt_kernelPfiiiffS__param_2,
	.param .u32 _Z16temp_filt_kernelPfiiiffS__param_3,
	.param .f32 _Z16temp_filt_kernelPfiiiffS__param_4,
	.param .f32 _Z16temp_filt_kernelPfiiiffS__param_5,
	.param .u64 .ptr .align 1 _Z16temp_filt_kernelPfiiiffS__param_6
)
{
	.reg .pred 	%p<42>;
	.reg .b32 	%r<76>;
	.reg .b32 	%f<66>;
	.reg .b64 	%rd<9>;
	.reg .b64 	%fd<63>;

	ld.param.u64 	%rd4, [_Z16temp_filt_kernelPfiiiffS__param_0];
	ld.param.u32 	%r17, [_Z16temp_filt_kernelPfiiiffS__param_1];
	ld.param.u32 	%r18, [_Z16temp_filt_kernelPfiiiffS__param_2];
	ld.param.u32 	%r19, [_Z16temp_filt_kernelPfiiiffS__param_3];
	ld.param.f32 	%f14, [_Z16temp_filt_kernelPfiiiffS__param_4];
	ld.param.f32 	%f15, [_Z16temp_filt_kernelPfiiiffS__param_5];
	ld.param.u64 	%rd5, [_Z16temp_filt_kernelPfiiiffS__param_6];
	mov.u32 	%r20, %ctaid.x;
	mov.u32 	%r21, %ntid.x;
	mov.u32 	%r22, %tid.x;
	mad.lo.s32 	%r1, %r20, %r21, %r22;
	setp.ge.s32 	%p1, %r1, %r19;
	@%p1 bra 	$L__BB0_28;
	cvt.rn.f32.u32 	%f16, %r1;
	div.rn.f32 	%f17, %f16, %f14;
	setp.lt.f32 	%p2, %f17, 0f00800000;
	mul.f32 	%f18, %f17, 0f4B000000;
	selp.f32 	%f19, %f18, %f17, %p2;
	selp.f32 	%f20, 0fC1B80000, 0f00000000, %p2;
	mov.b32 	%r23, %f19;
	add.s32 	%r24, %r23, -1059760811;
	and.b32  	%r25, %r24, -8388608;
	sub.s32 	%r26, %r23, %r25;
	mov.b32 	%f21, %r26;
	cvt.rn.f32.s32 	%f22, %r25;
	fma.rn.f32 	%f23, %f22, 0f34000000, %f20;
	add.f32 	%f24, %f21, 0fBF800000;
	fma.rn.f32 	%f25, %f24, 0fBE055027, 0f3E1039F6;
	fma.rn.f32 	%f26, %f25, %f24, 0fBDF8CDCC;
	fma.rn.f32 	%f27, %f26, %f24, 0f3E0F2955;
	fma.rn.f32 	%f28, %f27, %f24, 0fBE2AD8B9;
	fma.rn.f32 	%f29, %f28, %f24, 0f3E4CED0B;
	fma.rn.f32 	%f30, %f29, %f24, 0fBE7FFF22;
	fma.rn.f32 	%f31, %f30, %f24, 0f3EAAAA78;
	fma.rn.f32 	%f32, %f31, %f24, 0fBF000000;
	mul.f32 	%f33, %f24, %f32;
	fma.rn.f32 	%f34, %f33, %f24, %f24;
	fma.rn.f32 	%f35, %f23, 0f3F317218, %f34;
	setp.gt.u32 	%p3, %r23, 2139095039;
	fma.rn.f32 	%f36, %f19, 0f7F800000, 0f7F800000;
	selp.f32 	%f37, %f36, %f35, %p3;
	setp.eq.f32 	%p4, %f19, 0f00000000;
	selp.f32 	%f38, 0fFF800000, %f37, %p4;
	div.rn.f32 	%f1, %f38, %f15;
	cvt.f64.f32 	%fd1, %f1;
	{
	.reg .b32 %temp; 
	mov.b64 	{%temp, %r2}, %fd1;
	}
	mov.f64 	%fd23, 0d4000000000000000;
	{
	.reg .b32 %temp; 
	mov.b64 	{%temp, %r27}, %fd23;
	}
	and.b32  	%r4, %r27, 2146435072;
	setp.eq.s32 	%p5, %r4, 1062207488;
	abs.f64 	%fd2, %fd1;
	{ // callseq 0, 0
	.param .b64 param0;
	st.param.f64 	[param0], %fd2;
	.param .b64 retval0;
	call.uni (retval0), 
	__internal_accurate_pow, 
	(
	param0
	);
	ld.param.f64 	%fd24, [retval0];
	} // callseq 0
	setp.lt.s32 	%p6, %r2, 0;
	neg.f64 	%fd26, %fd24;
	selp.f64 	%fd27, %fd26, %fd24, %p5;
	selp.f64 	%fd59, %fd27, %fd24, %p6;
	setp.neu.f32 	%p7, %f1, 0f00000000;
	@%p7 bra 	$L__BB0_3;
	setp.eq.s32 	%p8, %r4, 1062207488;
	selp.b32 	%r28, %r2, 0, %p8;
	setp.lt.s32 	%p9, %r27, 0;
	or.b32  	%r29, %r28, 2146435072;
	selp.b32 	%r30, %r29, %r28, %p9;
	mov.b32 	%r31, 0;
	mov.b64 	%fd59, {%r31, %r30};
$L__BB0_3:
	add.f64 	%fd28, %fd1, 0d4000000000000000;
	{
	.reg .b32 %temp; 
	mov.b64 	{%temp, %r32}, %fd28;
	}
	and.b32  	%r33, %r32, 2146435072;
	setp.ne.s32 	%p10, %r33, 2146435072;
	@%p10 bra 	$L__BB0_8;
	setp.num.f32 	%p11, %f1, %f1;
	@%p11 bra 	$L__BB0_6;
	mov.f64 	%fd29, 0d4000000000000000;
	add.rn.f64 	%fd59, %fd1, %fd29;
	bra.uni 	$L__BB0_8;
$L__BB0_6:
	setp.neu.f64 	%p12, %fd2, 0d7FF0000000000000;
	@%p12 bra 	$L__BB0_8;
	setp.lt.s32 	%p13, %r2, 0;
	setp.eq.s32 	%p14, %r4, 1062207488;
	setp.lt.s32 	%p15, %r27, 0;
	selp.b32 	%r35, 0, 2146435072, %p15;
	and.b32  	%r36, %r27, 2147483647;
	setp.ne.s32 	%p16, %r36, 1071644672;
	or.b32  	%r37, %r35, -2147483648;
	selp.b32 	%r38, %r37, %r35, %p16;
	selp.b32 	%r39, %r38, %r35, %p14;
	selp.b32 	%r40, %r39, %r35, %p13;
	mov.b32 	%r41, 0;
	mov.b64 	%fd59, {%r41, %r40};
$L__BB0_8:
	setp.eq.s32 	%p17, %r4, 1062207488;
	setp.eq.f32 	%p18, %f1, 0f3F800000;
	cvt.rn.f32.f64 	%f39, %fd59;
	neg.f32 	%f40, %f39;
	selp.f32 	%f2, 0fBF800000, %f40, %p18;
	cvt.f64.f32 	%fd9, %f14;
	cvt.f64.f32 	%fd10, %f15;
	{
	.reg .b32 %temp; 
	mov.b64 	{%temp, %r5}, %fd10;
	}
	abs.f64 	%fd11, %fd10;
	{ // callseq 1, 0
	.param .b64 param0;
	st.param.f64 	[param0], %fd11;
	.param .b64 retval0;
	call.uni (retval0), 
	__internal_accurate_pow, 
	(
	param0
	);
	ld.param.f64 	%fd30, [retval0];
	} // callseq 1
	setp.lt.s32 	%p19, %r5, 0;
	neg.f64 	%fd32, %fd30;
	selp.f64 	%fd33, %fd32, %fd30, %p17;
	selp.f64 	%fd61, %fd33, %fd30, %p19;
	setp.neu.f32 	%p20, %f15, 0f00000000;
	@%p20 bra 	$L__BB0_10;
	setp.eq.s32 	%p21, %r4, 1062207488;
	selp.b32 	%r43, %r5, 0, %p21;
	setp.lt.s32 	%p22, %r27, 0;
	or.b32  	%r44, %r43, 2146435072;
	selp.b32 	%r45, %r44, %r43, %p22;
	mov.b32 	%r46, 0;
	mov.b64 	%fd61, {%r46, %r45};
$L__BB0_10:
	add.f64 	%fd34, %fd10, 0d4000000000000000;
	{
	.reg .b32 %temp; 
	mov.b64 	{%temp, %r47}, %fd34;
	}
	and.b32  	%r48, %r47, 2146435072;
	setp.ne.s32 	%p23, %r48, 2146435072;
	@%p23 bra 	$L__BB0_15;
	setp.num.f32 	%p24, %f15, %f15;
	@%p24 bra 	$L__BB0_13;
	mov.f64 	%fd35, 0d4000000000000000;
	add.rn.f64 	%fd61, %fd10, %fd35;
	bra.uni 	$L__BB0_15;
$L__BB0_13:
	setp.neu.f64 	%p25, %fd11, 0d7FF0000000000000;
	@%p25 bra 	$L__BB0_15;
	setp.lt.s32 	%p26, %r5, 0;
	setp.eq.s32 	%p27, %r4, 1062207488;
	setp.lt.s32 	%p28, %r27, 0;
	selp.b32 	%r50, 0, 2146435072, %p28;
	and.b32  	%r51, %r27, 2147483647;
	setp.ne.s32 	%p29, %r51, 1071644672;
	or.b32  	%r52, %r50, -2147483648;
	selp.b32 	%r53, %r52, %r50, %p29;
	selp.b32 	%r54, %r53, %r50, %p27;
	selp.b32 	%r55, %r54, %r50, %p26;
	mov.b32 	%r56, 0;
	mov.b64 	%fd61, {%r56, %r55};
$L__BB0_15:
	setp.eq.f32 	%p30, %f15, 0f3F800000;
	mul.f64 	%fd36, %fd61, 0d3FD0000000000000;
	selp.f64 	%fd18, 0d3FD0000000000000, %fd36, %p30;
	fma.rn.f64 	%fd37, %fd18, 0d3FF71547652B82FE, 0d4338000000000000;
	{
	.reg .b32 %temp; 
	mov.b64 	{%r6, %temp}, %fd37;
	}
	mov.f64 	%fd38, 0dC338000000000000;
	add.rn.f64 	%fd39, %fd37, %fd38;
	fma.rn.f64 	%fd40, %fd39, 0dBFE62E42FEFA39EF, %fd18;
	fma.rn.f64 	%fd41, %fd39, 0dBC7ABC9E3B39803F, %fd40;
	fma.rn.f64 	%fd42, %fd41, 0d3E5ADE1569CE2BDF, 0d3E928AF3FCA213EA;
	fma.rn.f64 	%fd43, %fd42, %fd41, 0d3EC71DEE62401315;
	fma.rn.f64 	%fd44, %fd43, %fd41, 0d3EFA01997C89EB71;
	fma.rn.f64 	%fd45, %fd44, %fd41, 0d3F2A01A014761F65;
	fma.rn.f64 	%fd46, %fd45, %fd41, 0d3F56C16C1852B7AF;
	fma.rn.f64 	%fd47, %fd46, %fd41, 0d3F81111111122322;
	fma.rn.f64 	%fd48, %fd47, %fd41, 0d3FA55555555502A1;
	fma.rn.f64 	%fd49, %fd48, %fd41, 0d3FC5555555555511;
	fma.rn.f64 	%fd50, %fd49, %fd41, 0d3FE000000000000B;
	fma.rn.f64 	%fd51, %fd50, %fd41, 0d3FF0000000000000;
	fma.rn.f64 	%fd52, %fd51, %fd41, 0d3FF0000000000000;
	{
	.reg .b32 %temp; 
	mov.b64 	{%r7, %temp}, %fd52;
	}
	{
	.reg .b32 %temp; 
	mov.b64 	{%temp, %r8}, %fd52;
	}
	shl.b32 	%r57, %r6, 20;
	add.s32 	%r58, %r57, %r8;
	mov.b64 	%fd62, {%r7, %r58};
	{
	.reg .b32 %temp; 
	mov.b64 	{%temp, %r59}, %fd18;
	}
	mov.b32 	%f41, %r59;
	abs.f32 	%f3, %f41;
	setp.lt.f32 	%p31, %f3, 0f4086232B;
	@%p31 bra 	$L__BB0_18;
	setp.lt.f64 	%p32, %fd18, 0d0000000000000000;
	add.f64 	%fd53, %fd18, 0d7FF0000000000000;
	selp.f64 	%fd62, 0d0000000000000000, %fd53, %p32;
	setp.geu.f32 	%p33, %f3, 0f40874800;
	@%p33 bra 	$L__BB0_18;
	shr.u32 	%r60, %r6, 31;
	add.s32 	%r61, %r6, %r60;
	shr.s32 	%r62, %r61, 1;
	shl.b32 	%r63, %r62, 20;
	add.s32 	%r64, %r8, %r63;
	mov.b64 	%fd54, {%r7, %r64};
	sub.s32 	%r65, %r6, %r62;
	shl.b32 	%r66, %r65, 20;
	add.s32 	%r67, %r66, 1072693248;
	mov.b32 	%r68, 0;
	mov.b64 	%fd55, {%r68, %r67};
	mul.f64 	%fd62, %fd55, %fd54;
$L__BB0_18:
	fma.rn.f32 	%f42, %f2, 0f3BBB989D, 0f3F000000;
	cvt.sat.f32.f32 	%f43, %f42;
	mov.f32 	%f44, 0f4B400001;
	mov.f32 	%f45, 0f437C0000;
	fma.rm.f32 	%f46, %f43, %f45, %f44;
	mul.f64 	%fd56, %fd9, 0d3FFC5BF891B4EF6A;
	mul.f64 	%fd57, %fd56, %fd62;
	cvt.rn.f32.f64 	%f47, %fd57;
	add.f32 	%f48, %f46, 0fCB40007F;
	neg.f32 	%f49, %f48;
	fma.rn.f32 	%f50, %f2, 0f3FB8AA3B, %f49;
	fma.rn.f32 	%f51, %f2, 0f32A57060, %f50;
	ex2.approx.ftz.f32 	%f52, %f51;
	mov.b32 	%r69, %f46;
	shl.b32 	%r70, %r69, 23;
	mov.b32 	%f53, %r70;
	mul.f32 	%f54, %f52, %f53;
	div.rn.f32 	%f4, %f54, %f47;
	sub.s32 	%r9, %r17, %r18;
	setp.lt.s32 	%p34, %r9, 0;
	@%p34 bra 	$L__BB0_28;
	setp.lt.s32 	%p35, %r18, 1;
	@%p35 bra 	$L__BB0_28;
	and.b32  	%r10, %r18, 3;
	and.b32  	%r72, %r18, 2147483644;
	neg.s32 	%r11, %r72;
	cvta.to.global.u64 	%rd1, %rd4;
	cvta.to.global.u64 	%rd2, %rd5;
	mad.lo.s32 	%r12, %r1, %r9, %r1;
	mov.b32 	%r74, 0;
$L__BB0_21:
	mov.u32 	%r13, %r74;
	setp.lt.u32 	%p36, %r18, 4;
	mul.wide.u32 	%rd6, %r13, 4;
	add.s64 	%rd7, %rd1, %rd6;
	ld.global.f32 	%f56, [%rd7];
	mul.f32 	%f5, %f4, %f56;
	add.s32 	%r73, %r13, %r12;
	mul.wide.s32 	%rd8, %r73, 4;
	add.s64 	%rd3, %rd2, %rd8;
	ld.global.f32 	%f65, [%rd3];
	@%p36 bra 	$L__BB0_24;
	mov.u32 	%r75, %r11;
$L__BB0_23:
	add.f32 	%f57, %f5, %f65;
	add.f32 	%f58, %f5, %f57;
	add.f32 	%f59, %f5, %f58;
	add.f32 	%f65, %f5, %f59;
	add.s32 	%r75, %r75, 4;
	setp.ne.s32 	%p37, %r75, 0;
	@%p37 bra 	$L__BB0_23;
$L__BB0_24:
	setp.eq.s32 	%p38, %r10, 0;
	@%p38 bra 	$L__BB0_27;
	setp.eq.s32 	%p39, %r10, 1;
	add.f32 	%f65, %f5, %f65;
	@%p39 bra 	$L__BB0_27;
	setp.eq.s32 	%p40, %r10, 2;
	add.f32 	%f60, %f5, %f65;
	add.f32 	%f61, %f5, %f60;
	selp.f32 	%f65, %f60, %f61, %p40;
$L__BB0_27:
	st.global.f32 	[%rd3], %f65;
	add.s32 	%r74, %r13, 1;
	setp.ne.s32 	%p41, %r13, %r9;
	@%p41 bra 	$L__BB0_21;
$L__BB0_28:
	ret;

}
.func  (.param .b64 func_retval0) __internal_accurate_pow(
	.param .b64 __internal_accurate_pow_param_0
)
{
	.reg .pred 	%p<8>;
	.reg .b32 	%r<49>;
	.reg .b32 	%f<3>;
	.reg .b64 	%fd<109>;

	ld.param.f64 	%fd10, [__internal_accurate_pow_param_0];
	{
	.reg .b32 %temp; 
	mov.b64 	{%temp, %r46}, %fd10;
	}
	{
	.reg .b32 %temp; 
	mov.b64 	{%r45, %temp}, %fd10;
	}
	shr.u32 	%r47, %r46, 20;
	setp.gt.u32 	%p1, %r46, 1048575;
	@%p1 bra 	$L__BB1_2;
	mul.f64 	%fd11, %fd10, 0d4350000000000000;
	{
	.reg .b32 %temp; 
	mov.b64 	{%temp, %r46}, %fd11;
	}
	{
	.reg .b32 %temp; 
	mov.b64 	{%r45, %temp}, %fd11;
	}
	shr.u32 	%r16, %r46, 20;
	add.s32 	%r47, %r16, -54;
$L__BB1_2:
	add.s32 	%r48, %r47, -1023;
	and.b32  	%r17, %r46, -2146435073;
	or.b32  	%r18, %r17, 1072693248;
	mov.b64 	%fd107, {%r45, %r18};
	setp.lt.u32 	%p2, %r18, 1073127583;
	@%p2 bra 	$L__BB1_4;
	{
	.reg .b32 %temp; 
	mov.b64 	{%r19, %temp}, %fd107;
	}
	{
	.reg .b32 %temp; 
	mov.b64 	{%temp, %r20}, %fd107;
	}
	add.s32 	%r21, %r20, -1048576;
	mov.b64 	%fd107, {%r19, %r21};
	add.s32 	%r48, %r47, -1022;
$L__BB1_4:
	add.f64 	%fd12, %fd107, 0dBFF0000000000000;
	add.f64 	%fd13, %fd107, 0d3FF0000000000000;
	rcp.approx.ftz.f64 	%fd14, %fd13;
	neg.f64 	%fd15, %fd13;
	fma.rn.f64 	%fd16, %fd15, %fd14, 0d3FF0000000000000;
	fma.rn.f64 	%fd17, %fd16, %fd16, %fd16;
	fma.rn.f64 	%fd18, %fd17, %fd14, %fd14;
	mul.f64 	%fd19, %fd12, %fd18;
	fma.rn.f64 	%fd20, %fd12, %fd18, %fd19;
	mul.f64 	%fd21, %fd20, %fd20;
	fma.rn.f64 	%fd22, %fd21, 0d3EB0F5FF7D2CAFE2, 0d3ED0F5D241AD3B5A;
	fma.rn.f64 	%fd23, %fd22, %fd21, 0d3EF3B20A75488A3F;
	fma.rn.f64 	%fd24, %fd23, %fd21, 0d3F1745CDE4FAECD5;
	fma.rn.f64 	%fd25, %fd24, %fd21, 0d3F3C71C7258A578B;
	fma.rn.f64 	%fd26, %fd25, %fd21, 0d3F6249249242B910;
	fma.rn.f64 	%fd27, %fd26, %fd21, 0d3F89999999999DFB;
	sub.f64 	%fd28, %fd12, %fd20;
	add.f64 	%fd29, %fd28, %fd28;
	neg.f64 	%fd30, %fd20;
	fma.rn.f64 	%fd31, %fd30, %fd12, %fd29;
	mul.f64 	%fd32, %fd18, %fd31;
	fma.rn.f64 	%fd33, %fd21, %fd27, 0d3FB5555555555555;
	mov.f64 	%fd34, 0d3FB5555555555555;
	sub.f64 	%fd35, %fd34, %fd33;
	fma.rn.f64 	%fd36, %fd21, %fd27, %fd35;
	add.f64 	%fd37, %fd36, 0dBC46A4CB00B9E7B0;
	add.f64 	%fd38, %fd33, %fd37;
	sub.f64 	%fd39, %fd33, %fd38;
	add.f64 	%fd40, %fd37, %fd39;
	mul.rn.f64 	%fd41, %fd20, %fd20;
	neg.f64 	%fd42, %fd41;
	fma.rn.f64 	%fd43, %fd20, %fd20, %fd42;
	{
	.reg .b32 %temp; 
	mov.b64 	{%r22, %temp}, %fd32;
	}
	{
	.reg .b32 %temp; 
	mov.b64 	{%temp, %r23}, %fd32;
	}
	add.s32 	%r24, %r23, 1048576;
	mov.b64 	%fd44, {%r22, %r24};
	fma.rn.f64 	%fd45, %fd20, %fd44, %fd43;
	mul.rn.f64 	%fd46, %fd41, %fd20;
	neg.f64 	%fd47, %fd46;
	fma.rn.f64 	%fd48, %fd41, %fd20, %fd47;
	fma.rn.f64 	%fd49, %fd41, %fd32, %fd48;
	fma.rn.f64 	%fd50, %fd45, %fd20, %fd49;
	mul.rn.f64 	%fd51, %fd38, %fd46;
	neg.f64 	%fd52, %fd51;
	fma.rn.f64 	%fd53, %fd38, %fd46, %fd52;
	fma.rn.f64 	%fd54, %fd38, %fd50, %fd53;
	fma.rn.f64 	%fd55, %fd40, %fd46, %fd54;
	add.f64 	%fd56, %fd51, %fd55;
	sub.f64 	%fd57, %fd51, %fd56;
	add.f64 	%fd58, %fd55, %fd57;
	add.f64 	%fd59, %fd20, %fd56;
	sub.f64 	%fd60, %fd20, %fd59;
	add.f64 	%fd61, %fd56, %fd60;
	add.f64 	%fd62, %fd58, %fd61;
	add.f64 	%fd63, %fd32, %fd62;
	add.f64 	%fd64, %fd59, %fd63;
	sub.f64 	%fd65, %fd59, %fd64;
	add.f64 	%fd66, %fd63, %fd65;
	xor.b32  	%r25, %r48, -2147483648;
	mov.b32 	%r26, 1127219200;
	mov.b64 	%fd67, {%r25, %r26};
	mov.b32 	%r27, -2147483648;
	mov.b64 	%fd68, {%r27, %r26};
	sub.f64 	%fd69, %fd67, %fd68;
	fma.rn.f64 	%fd70, %fd69, 0d3FE62E42FEFA39EF, %fd64;
	fma.rn.f64 	%fd71, %fd69, 0dBFE62E42FEFA39EF, %fd70;
	sub.f64 	%fd72, %fd71, %fd64;
	sub.f64 	%fd73, %fd66, %fd72;
	fma.rn.f64 	%fd74, %fd69, 0d3C7ABC9E3B39803F, %fd73;
	add.f64 	%fd75, %fd70, %fd74;
	sub.f64 	%fd76, %fd70, %fd75;
	add.f64 	%fd77, %fd74, %fd76;
	mov.f64 	%fd78, 0d4000000000000000;
	{
	.reg .b32 %temp; 
	mov.b64 	{%temp, %r28}, %fd78;
	}
	{
	.reg .b32 %temp; 
	mov.b64 	{%r29, %temp}, %fd78;
	}
	shl.b32 	%r30, %r28, 1;
	setp.gt.u32 	%p3, %r30, -33554433;
	and.b32  	%r31, %r28, -15728641;
	selp.b32 	%r32, %r31, %r28, %p3;
	mov.b64 	%fd79, {%r29, %r32};
	mul.rn.f64 	%fd80, %fd75, %fd79;
	neg.f64 	%fd81, %fd80;
	fma.rn.f64 	%fd82, %fd75, %fd79, %fd81;
	fma.rn.f64 	%fd83, %fd77, %fd79, %fd82;
	add.f64 	%fd4, %fd80, %fd83;
	sub.f64 	%fd84, %fd80, %fd4;
	add.f64 	%fd5, %fd83, %fd84;
	fma.rn.f64 	%fd85, %fd4, 0d3FF71547652B82FE, 0d4338000000000000;
	{
	.reg .b32 %temp; 
	mov.b64 	{%r13, %temp}, %fd85;
	}
	mov.f64 	%fd86, 0dC338000000000000;
	add.rn.f64 	%fd87, %fd85, %fd86;
	fma.rn.f64 	%fd88, %fd87, 0dBFE62E42FEFA39EF, %fd4;
	fma.rn.f64 	%fd89, %fd87, 0dBC7ABC9E3B39803F, %fd88;
	fma.rn.f64 	%fd90, %fd89, 0d3E5ADE1569CE2BDF, 0d3E928AF3FCA213EA;
	fma.rn.f64 	%fd91, %fd90, %fd89, 0d3EC71DEE62401315;
	fma.rn.f64 	%fd92, %fd91, %fd89, 0d3EFA01997C89EB71;
	fma.rn.f64 	%fd93, %fd92, %fd89, 0d3F2A01A014761F65;
	fma.rn.f64 	%fd94, %fd93, %fd89, 0d3F56C16C1852B7AF;
	fma.rn.f64 	%fd95, %fd94, %fd89, 0d3F81111111122322;
	fma.rn.f64 	%fd96, %fd95, %fd89, 0d3FA55555555502A1;
	fma.rn.f64 	%fd97, %fd96, %fd89, 0d3FC5555555555511;
	fma.rn.f64 	%fd98, %fd97, %fd89, 0d3FE000000000000B;
	fma.rn.f64 	%fd99, %fd98, %fd89, 0d3FF0000000000000;
	fma.rn.f64 	%fd100, %fd99, %fd89, 0d3FF0000000000000;
	{
	.reg .b32 %temp; 
	mov.b64 	{%r14, %temp}, %fd100;
	}
	{
	.reg .b32 %temp; 
	mov.b64 	{%temp, %r15}, %fd100;
	}
	shl.b32 	%r33, %r13, 20;
	add.s32 	%r34, %r33, %r15;
	mov.b64 	%fd108, {%r14, %r34};
	{
	.reg .b32 %temp; 
	mov.b64 	{%temp, %r35}, %fd4;
	}
	mov.b32 	%f2, %r35;
	abs.f32 	%f1, %f2;
	setp.lt.f32 	%p4, %f1, 0f4086232B;
	@%p4 bra 	$L__BB1_7;
	setp.lt.f64 	%p5, %fd4, 0d0000000000000000;
	add.f64 	%fd101, %fd4, 0d7FF0000000000000;
	selp.f64 	%fd108, 0d0000000000000000, %fd101, %p5;
	setp.geu.f32 	%p6, %f1, 0f40874800;
	@%p6 bra 	$L__BB1_7;
	shr.u32 	%r36, %r13, 31;
	add.s32 	%r37, %r13, %r36;
	shr.s32 	%r38, %r37, 1;
	shl.b32 	%r39, %r38, 20;
	add.s32 	%r40, %r15, %r39;
	mov.b64 	%fd102, {%r14, %r40};
	sub.s32 	%r41, %r13, %r38;
	shl.b32 	%r42, %r41, 20;
	add.s32 	%r43, %r42, 1072693248;
	mov.b32 	%r44, 0;
	mov.b64 	%fd103, {%r44, %r43};
	mul.f64 	%fd108, %fd103, %fd102;
$L__BB1_7:
	abs.f64 	%fd104, %fd108;
	setp.eq.f64 	%p7, %fd104, 0d7FF0000000000000;
	fma.rn.f64 	%fd105, %fd108, %fd5, %fd108;
	selp.f64 	%fd106, %fd108, %fd105, %p7;
	st.param.f64 	[func_retval0], %fd106;
	ret;

}


// ===== COMPILED SASS (sm_100) =====

	.target	sm_100

	.elftype	@"ET_EXEC"


//--------------------- .note.nv.tkinfo           --------------------------
	.section	.note.nv.tkinfo,"",@"SHT_NOTE"
	.sectionflags	@"SHF_NOTE_NV_TKINFO"
	.tkinfo
        /*0018*/ 	.word	0x00000002
        /*0030*/ 	.string	""
        /*0030*/ 	.string	"ptxas"
        /*0030*/ 	.string	"Cuda compilation tools, release 13.0, V13.0.88"
        /*0030*/ 	.string	"Build cuda_13.0.r13.0/compiler.36424714_0"
        /*0030*/ 	.string	"-arch sm_100 -m 64 "



//--------------------- .note.nv.cuinfo           --------------------------
	.section	.note.nv.cuinfo,"",@"SHT_NOTE"
	.sectionflags	@"SHF_NOTE_NV_CUINFO"
        /*0018*/ 	.short	0x0002
        /*001a*/ 	.short	0x0064
        /*001c*/ 	.short	0x0082
	.zero		2


//--------------------- .nv.info                  --------------------------
	.section	.nv.info,"",@"SHT_CUDA_INFO"
	.align	4


	//----- nvinfo : EIATTR_REGCOUNT
	.align		4
        /*0000*/ 	.byte	0x04, 0x2f
        /*0002*/ 	.short	(.L_1 - .L_0)
	.align		4
.L_0:
        /*0004*/ 	.word	index@(_Z16temp_filt_kernelPfiiiffS_)
        /*0008*/ 	.word	0x0000001e


	//----- nvinfo : EIATTR_FRAME_SIZE
	.align		4
.L_1:
        /*000c*/ 	.byte	0x04, 0x11
        /*000e*/ 	.short	(.L_3 - .L_2)
	.align		4
.L_2:
        /*0010*/ 	.word	index@($_Z16temp_filt_kernelPfiiiffS_$__internal_accurate_pow)
        /*0014*/ 	.word	0x00000000


	//----- nvinfo : EIATTR_FRAME_SIZE
	.align		4
.L_3:
        /*0018*/ 	.byte	0x04, 0x11
        /*001a*/ 	.short	(.L_5 - .L_4)
	.align		4
.L_4:
        /*001c*/ 	.word	index@($__internal_0_$__cuda_sm3x_div_rn_noftz_f32_slowpath)
        /*0020*/ 	.word	0x00000000


	//----- nvinfo : EIATTR_FRAME_SIZE
	.align		4
.L_5:
        /*0024*/ 	.byte	0x04, 0x11
        /*0026*/ 	.short	(.L_7 - .L_6)
	.align		4
.L_6:
        /*0028*/ 	.word	index@(_Z16temp_filt_kernelPfiiiffS_)
        /*002c*/ 	.word	0x00000000


	//----- nvinfo : EIATTR_MIN_STACK_SIZE
	.align		4
.L_7:
        /*0030*/ 	.byte	0x04, 0x12
        /*0032*/ 	.short	(.L_9 - .L_8)
	.align		4
.L_8:
        /*0034*/ 	.word	index@(_Z16temp_filt_kernelPfiiiffS_)
        /*0038*/ 	.word	0x00000000
.L_9:


//--------------------- .nv.compat                --------------------------
	.section	.nv.compat,"",@"SHT_CUDA_COMPAT_INFO"
	.align	4
        /*0000*/ 	.byte	0x02, 0x09, 0x00, 0x00, 0x02, 0x02, 0x01, 0x00, 0x02, 0x05, 0x05, 0x00, 0x03, 0x07, 0x01, 0x01
        /*0010*/ 	.byte	0x02, 0x03, 0x00, 0x00, 0x02, 0x06, 0x01, 0x00, 0x04, 0x0b, 0x08, 0x00, 0x01, 0x00, 0x00, 0x00
        /*0020*/ 	.byte	0x00, 0x00, 0x00, 0x00


//--------------------- .nv.info._Z16temp_filt_kernelPfiiiffS_ --------------------------
	.section	.nv.info._Z16temp_filt_kernelPfiiiffS_,"",@"SHT_CUDA_INFO"
	.sectionflags	@""
	.align	4


	//----- nvinfo : EIATTR_CUDA_API_VERSION
	.align		4
        /*0000*/ 	.byte	0x04, 0x37
        /*0002*/ 	.short	(.L_11 - .L_10)
.L_10:
        /*0004*/ 	.word	0x00000082


	//----- nvinfo : EIATTR_KPARAM_INFO
	.align		4
.L_11:
        /*0008*/ 	.byte	0x04, 0x17
        /*000a*/ 	.short	(.L_13 - .L_12)
.L_12:
        /*000c*/ 	.word	0x00000000
        /*0010*/ 	.short	0x0006
        /*0012*/ 	.short	0x0020
        /*0014*/ 	.byte	0x00, 0xf5, 0x21, 0x00


	//----- nvinfo : EIATTR_KPARAM_INFO
	.align		4
.L_13:
        /*0018*/ 	.byte	0x04, 0x17
        /*001a*/ 	.short	(.L_15 - .L_14)
.L_14:
        /*001c*/ 	.word	0x00000000
        /*0020*/ 	.short	0x0005
        /*0022*/ 	.short	0x0018
        /*0024*/ 	.byte	0x00, 0xf0, 0x11, 0x00


	//----- nvinfo : EIATTR_KPARAM_INFO
	.align		4
.L_15:
        /*0028*/ 	.byte	0x04, 0x17
        /*002a*/ 	.short	(.L_17 - .L_16)
.L_16:
        /*002c*/ 	.word	0x00000000
        /*0030*/ 	.short	0x0004
        /*0032*/ 	.short	0x0014
        /*0034*/ 	.byte	0x00, 0xf0, 0x11, 0x00


	//----- nvinfo : EIATTR_KPARAM_INFO
	.align		4
.L_17:
        /*0038*/ 	.byte	0x04, 0x17
        /*003a*/ 	.short	(.L_19 - .L_18)
.L_18:
        /*003c*/ 	.word	0x00000000
        /*0040*/ 	.short	0x0003
        /*0042*/ 	.short	0x0010
        /*0044*/ 	.byte	0x00, 0xf0, 0x11, 0x00


	//----- nvinfo : EIATTR_KPARAM_INFO
	.align		4
.L_19:
        /*0048*/ 	.byte	0x04, 0x17
        /*004a*/ 	.short	(.L_21 - .L_20)
.L_20:
        /*004c*/ 	.word	0x00000000
        /*0050*/ 	.short	0x0002
        /*0052*/ 	.short	0x000c
        /*0054*/ 	.byte	0x00, 0xf0, 0x11, 0x00


	//----- nvinfo : EIATTR_KPARAM_INFO
	.align		4
.L_21:
        /*0058*/ 	.byte	0x04, 0x17
        /*005a*/ 	.short	(.L_23 - .L_22)
.L_22:
        /*005c*/ 	.word	0x00000000
        /*0060*/ 	.short	0x0001
        /*0062*/ 	.short	0x0008
        /*0064*/ 	.byte	0x00, 0xf0, 0x11, 0x00


	//----- nvinfo : EIATTR_KPARAM_INFO
	.align		4
.L_23:
        /*0068*/ 	.byte	0x04, 0x17
        /*006a*/ 	.short	(.L_25 - .L_24)
.L_24:
        /*006c*/ 	.word	0x00000000
        /*0070*/ 	.short	0x0000
        /*0072*/ 	.short	0x0000
        /*0074*/ 	.byte	0x00, 0xf5, 0x21, 0x00


	//----- nvinfo : EIATTR_SPARSE_MMA_MASK
	.align		4
.L_25:
        /*0078*/ 	.byte	0x03, 0x50
        /*007a*/ 	.short	0x0000


	//----- nvinfo : EIATTR_MAXREG_COUNT
	.align		4
        /*007c*/ 	.byte	0x03, 0x1b
        /*007e*/ 	.short	0x00ff


	//----- nvinfo : EIATTR_MERCURY_ISA_VERSION
	.align		4
        /*0080*/ 	.byte	0x03, 0x5f
        /*0082*/ 	.short	0x0101


	//----- nvinfo : EIATTR_VRC_CTA_INIT_COUNT
	.align		4
        /*0084*/ 	.byte	0x02, 0x4a
	.zero		1
	.zero		1


	//----- nvinfo : EIATTR_EXIT_INSTR_OFFSETS
	.align		4
        /*0088*/ 	.byte	0x04, 0x1c
        /*008a*/ 	.short	(.L_27 - .L_26)


	//   ....[0]....
.L_26:
        /*008c*/ 	.word	0x00000070


	//   ....[1]....
        /*0090*/ 	.word	0x00000d30


	//   ....[2]....
        /*0094*/ 	.word	0x00000d50


	//   ....[3]....
        /*0098*/ 	.word	0x00001260


	//----- nvinfo : EIATTR_CRS_STACK_SIZE
	.align		4
.L_27:
        /*009c*/ 	.byte	0x04, 0x1e
        /*009e*/ 	.short	(.L_29 - .L_28)
.L_28:
        /*00a0*/ 	.word	0x00000000


	//----- nvinfo : EIATTR_CBANK_PARAM_SIZE
	.align		4
.L_29:
        /*00a4*/ 	.byte	0x03, 0x19
        /*00a6*/ 	.short	0x0028


	//----- nvinfo : EIATTR_PARAM_CBANK
	.align		4
        /*00a8*/ 	.byte	0x04, 0x0a
        /*00aa*/ 	.short	(.L_31 - .L_30)
	.align		4
.L_30:
        /*00ac*/ 	.word	index@(.nv.constant0._Z16temp_filt_kernelPfiiiffS_)
        /*00b0*/ 	.short	0x0380
        /*00b2*/ 	.short	0x0028


	//----- nvinfo : EIATTR_SW_WAR
	.align		4
.L_31:
        /*00b4*/ 	.byte	0x04, 0x36
        /*00b6*/ 	.short	(.L_33 - .L_32)
.L_32:
        /*00b8*/ 	.word	0x00000008
.L_33:


//--------------------- .nv.callgraph             --------------------------
	.section	.nv.callgraph,"",@"SHT_CUDA_CALLGRAPH"
	.align	4
	.sectionentsize	8
	.align		4
        /*0000*/ 	.word	0x00000000
	.align		4
        /*0004*/ 	.word	0xffffffff
	.align		4
        /*0008*/ 	.word	0x00000000
	.align		4
        /*000c*/ 	.word	0xfffffffe
	.align		4
        /*0010*/ 	.word	0x00000000
	.align		4
        /*0014*/ 	.word	0xfffffffd
	.align		4
        /*0018*/ 	.word	0x00000000
	.align		4
        /*001c*/ 	.word	0xfffffffc


//--------------------- .text._Z16temp_filt_kernelPfiiiffS_ --------------------------
	.section	.text._Z16temp_filt_kernelPfiiiffS_,"ax",@progbits
	.align	128
        .global         _Z16temp_filt_kernelPfiiiffS_
        .type           _Z16temp_filt_kernelPfiiiffS_,@function
        .size           _Z16temp_filt_kernelPfiiiffS_,(.L_x_34 - _Z16temp_filt_kernelPfiiiffS_)
        .other          _Z16temp_filt_kernelPfiiiffS_,@"STO_CUDA_ENTRY STV_DEFAULT"
_Z16temp_filt_kernelPfiiiffS_:
.text._Z16temp_filt_kernelPfiiiffS_:
[----:B------:R-:W-:Y:S01]  /*0000*/  LDC R1, c[0x0][0x37c] ;  /* 0x0000df00ff017b82 */ /* 0x000fe20000000800 */
[----:B------:R-:W0:Y:S07]  /*0010*/  S2R R3, SR_TID.X ;  /* 0x0000000000037919 */ /* 0x000e2e0000002100 */
[----:B------:R-:W0:Y:S01]  /*0020*/  S2UR UR4, SR_CTAID.X ;  /* 0x00000000000479c3 */ /* 0x000e220000002500 */
[----:B------:R-:W1:Y:S07]  /*0030*/  LDCU UR5, c[0x0][0x390] ;  /* 0x00007200ff0577ac */ /* 0x000e6e0008000800 */
[----:B------:R-:W0:Y:S02]  /*0040*/  LDC R2, c[0x0][0x360] ;  /* 0x0000d800ff027b82 */ /* 0x000e240000000800 */
[----:B0-----:R-:W-:-:S05]  /*0050*/  IMAD R2, R2, UR4, R3 ;  /* 0x0000000402027c24 */ /* 0x001fca000f8e0203 */
[----:B-1----:R-:W-:-:S13]  /*0060*/  ISETP.GE.AND P0, PT, R2, UR5, PT ;  /* 0x0000000502007c0c */ /* 0x002fda000bf06270 */
[----:B------:R-:W-:Y:S05]  /*0070*/  @P0 EXIT ;  /* 0x000000000000094d */ /* 0x000fea0003800000 */
[----:B------:R-:W0:Y:S01]  /*0080*/  LDC R7, c[0x0][0x394] ;  /* 0x0000e500ff077b82 */ /* 0x000e220000000800 */
[----:B------:R-:W-:Y:S01]  /*0090*/  I2FP.F32.U32 R0, R2 ;  /* 0x0000000200007245 */ /* 0x000fe20000201000 */
[----:B------:R-:W-:Y:S01]  /*00a0*/  BSSY.RECONVERGENT B0, `(.L_x_0) ;  /* 0x000000d000007945 */ /* 0x000fe20003800200 */
[----:B0-----:R-:W0:Y:S08]  /*00b0*/  MUFU.RCP R3, R7 ;  /* 0x0000000700037308 */ /* 0x001e300000001000 */
[----:B------:R-:W1:Y:S01]  /*00c0*/  FCHK P0, R0, R7 ;  /* 0x0000000700007302 */ /* 0x000e620000000000 */
[----:B0-----:R-:W-:-:S04]  /*00d0*/  FFMA R4, R3, -R7, 1 ;  /* 0x3f80000003047423 */ /* 0x001fc80000000807 */
[----:B------:R-:W-:-:S04]  /*00e0*/  FFMA R3, R3, R4, R3 ;  /* 0x0000000403037223 */ /* 0x000fc80000000003 */
[----:B------:R-:W-:-:S04]  /*00f0*/  FFMA R4, R0, R3, RZ ;  /* 0x0000000300047223 */ /* 0x000fc800000000ff */
[----:B------:R-:W-:-:S04]  /*0100*/  FFMA R5, R4, -R7, R0 ;  /* 0x8000000704057223 */ /* 0x000fc80000000000 */
[----:B------:R-:W-:Y:S01]  /*0110*/  FFMA R3, R3, R5, R4 ;  /* 0x0000000503037223 */ /* 0x000fe20000000004 */
[----:B-1----:R-:W-:Y:S06]  /*0120*/  @!P0 BRA `(.L_x_1) ;  /* 0x0000000000108947 */ /* 0x002fec0003800000 */
[----:B------:R-:W0:Y:S01]  /*0130*/  LDCU UR4, c[0x0][0x394] ;  /* 0x00007280ff0477ac */ /* 0x000e220008000800 */
[----:B------:R-:W-:Y:S01]  /*0140*/  MOV R4, 0x170 ;  /* 0x0000017000047802 */ /* 0x000fe20000000f00 */
[----:B0-----:R-:W-:-:S07]  /*0150*/  IMAD.U32 R3, RZ, RZ, UR4 ;  /* 0x00000004ff037e24 */ /* 0x001fce000f8e00ff */
[----:B------:R-:W-:Y:S05]  /*0160*/  CALL.REL.NOINC `($__internal_0_$__cuda_sm3x_div_rn_noftz_f32_slowpath) ;  /* 0x0000001000407944 */ /* 0x000fea0003c00000 */
.L_x_1:
[----:B------:R-:W-:Y:S05]  /*0170*/  BSYNC.RECONVERGENT B0 ;  /* 0x0000000000007941 */ /* 0x000fea0003800200 */
.L_x_0:
[----:B------:R-:W-:Y:S01]  /*0180*/  IMAD.MOV.U32 R8, RZ, RZ, R3 ;  /* 0x000000ffff087224 */ /* 0x000fe200078e0003 */
[----:B------:R-:W0:Y:S01]  /*0190*/  LDC R7, c[0x0][0x398] ;  /* 0x0000e600ff077b82 */ /* 0x000e220000000800 */
[----:B------:R-:W-:Y:S01]  /*01a0*/  IMAD.MOV.U32 R5, RZ, RZ, 0x3e055027 ;  /* 0x3e055027ff057424 */ /* 0x000fe200078e00ff */
[----:B------:R-:W-:Y:S02]  /*01b0*/  BSSY.RECONVERGENT B0, `(.L_x_2) ;  /* 0x0000026000007945 */ /* 0x000fe40003800200 */
[----:B------:R-:W-:-:S13]  /*01c0*/  FSETP.GEU.AND P0, PT, R8, 1.175494350822287508e-38, PT ;  /* 0x008000000800780b */ /* 0x000fda0003f0e000 */
[----:B------:R-:W-:-:S05]  /*01d0*/  @!P0 FMUL R8, R8, 8388608 ;  /* 0x4b00000008088820 */ /* 0x000fca0000400000 */
[----:B------:R-:W-:Y:S01]  /*01e0*/  IADD3 R0, PT, PT, R8, -0x3f2aaaab, RZ ;  /* 0xc0d5555508007810 */ /* 0x000fe20007ffe0ff */
[----:B0-----:R-:W0:Y:S03]  /*01f0*/  MUFU.RCP R6, R7 ;  /* 0x0000000700067308 */ /* 0x001e260000001000 */
[----:B------:R-:W-:-:S05]  /*0200*/  LOP3.LUT R3, R0, 0xff800000, RZ, 0xc0, !PT ;  /* 0xff80000000037812 */ /* 0x000fca00078ec0ff */
[----:B------:R-:W-:Y:S01]  /*0210*/  IMAD.IADD R0, R8, 0x1, -R3 ;  /* 0x0000000108007824 */ /* 0x000fe200078e0a03 */
[----:B------:R-:W-:-:S03]  /*0220*/  I2FP.F32.S32 R3, R3 ;  /* 0x0000000300037245 */ /* 0x000fc60000201400 */
[----:B------:R-:W-:Y:S01]  /*0230*/  FADD R4, R0, -1 ;  /* 0xbf80000000047421 */ /* 0x000fe20000000000 */
[----:B------:R-:W-:Y:S02]  /*0240*/  FSEL R0, RZ, -23, P0 ;  /* 0xc1b80000ff007808 */ /* 0x000fe40000000000 */
[----:B------:R-:W-:Y:S01]  /*0250*/  ISETP.GT.U32.AND P0, PT, R8, 0x7f7fffff, PT ;  /* 0x7f7fffff0800780c */ /* 0x000fe20003f04070 */
[C---:B------:R-:W-:Y:S02]  /*0260*/  FFMA R5, R4.reuse, -R5, 0.14084610342979431152 ;  /* 0x3e1039f604057423 */ /* 0x040fe40000000805 */
[----:B------:R-:W-:Y:S01]  /*0270*/  FFMA R0, R3, 1.1920928955078125e-07, R0 ;  /* 0x3400000003007823 */ /* 0x000fe20000000000 */
[----:B------:R-:W-:Y:S01]  /*0280*/  MOV R3, 0x7f800000 ;  /* 0x7f80000000037802 */ /* 0x000fe20000000f00 */
[----:B------:R-:W-:-:S04]  /*0290*/  FFMA R5, R4, R5, -0.12148627638816833496 ;  /* 0xbdf8cdcc04057423 */ /* 0x000fc80000000005 */
[----:B------:R-:W-:-:S04]  /*02a0*/  FFMA R5, R4, R5, 0.13980610668659210205 ;  /* 0x3e0f295504057423 */ /* 0x000fc80000000005 */
[----:B------:R-:W-:-:S04]  /*02b0*/  FFMA R5, R4, R5, -0.16684235632419586182 ;  /* 0xbe2ad8b904057423 */ /* 0x000fc80000000005 */
[----:B------:R-:W-:-:S04]  /*02c0*/  FFMA R5, R4, R5, 0.20012299716472625732 ;  /* 0x3e4ced0b04057423 */ /* 0x000fc80000000005 */
[----:B------:R-:W-:-:S04]  /*02d0*/  FFMA R5, R4, R5, -0.24999669194221496582 ;  /* 0xbe7fff2204057423 */ /* 0x000fc80000000005 */
[----:B------:R-:W-:-:S04]  /*02e0*/  FFMA R5, R4, R5, 0.33333182334899902344 ;  /* 0x3eaaaa7804057423 */ /* 0x000fc80000000005 */
[----:B------:R-:W-:-:S04]  /*02f0*/  FFMA R5, R4, R5, -0.5 ;  /* 0xbf00000004057423 */ /* 0x000fc80000000005 */
[----:B------:R-:W-:-:S04]  /*0300*/  FMUL R5, R4, R5 ;  /* 0x0000000504057220 */ /* 0x000fc80000400000 */
[----:B------:R-:W-:-:S04]  /*0310*/  FFMA R5, R4, R5, R4 ;  /* 0x0000000504057223 */ /* 0x000fc80000000004 */
[----:B------:R-:W-:Y:S01]  /*0320*/  FFMA R0, R0, 0.69314718246459960938, R5 ;  /* 0x3f31721800007823 */ /* 0x000fe20000000005 */
[C---:B------:R-:W-:Y:S01]  /*0330*/  @P0 FFMA R0, R8.reuse, R3, +INF ;  /* 0x7f80000008000423 */ /* 0x040fe20000000003 */
[----:B------:R-:W-:Y:S01]  /*0340*/  FSETP.NEU.AND P0, PT, R8, RZ, PT ;  /* 0x000000ff0800720b */ /* 0x000fe20003f0d000 */
[----:B0-----:R-:W-:-:S03]  /*0350*/  FFMA R3, R6, -R7, 1 ;  /* 0x3f80000006037423 */ /* 0x001fc60000000807 */
[----:B------:R-:W-:Y:S01]  /*0360*/  FSEL R0, R0, -INF , P0 ;  /* 0xff80000000007808 */ /* 0x000fe20000000000 */
[----:B------:R-:W-:-:S04]  /*0370*/  FFMA R3, R6, R3, R6 ;  /* 0x0000000306037223 */ /* 0x000fc80000000006 */
[----:B------:R-:W-:-:S03]  /*0380*/  FFMA R4, R0, R3, RZ ;  /* 0x0000000300047223 */ /* 0x000fc600000000ff */
[----:B------:R-:W0:Y:S01]  /*0390*/  FCHK P0, R0, R7 ;  /* 0x0000000700007302 */ /* 0x000e220000000000 */
[----:B------:R-:W-:-:S04]  /*03a0*/  FFMA R5, R4, -R7, R0 ;  /* 0x8000000704057223 */ /* 0x000fc80000000000 */
[----:B------:R-:W-:Y:S01]  /*03b0*/  FFMA R3, R3, R5, R4 ;  /* 0x0000000503037223 */ /* 0x000fe20000000004 */
[----:B0-----:R-:W-:Y:S06]  /*03c0*/  @!P0 BRA `(.L_x_3) ;  /* 0x0000000000108947 */ /* 0x001fec0003800000 */
[----:B------:R-:W0:Y:S01]  /*03d0*/  LDCU UR4, c[0x0][0x398] ;  /* 0x00007300ff0477ac */ /* 0x000e220008000800 */
[----:B------:R-:W-:Y:S01]  /*03e0*/  MOV R4, 0x410 ;  /* 0x0000041000047802 */ /* 0x000fe20000000f00 */
[----:B0-----:R-:W-:-:S07]  /*03f0*/  IMAD.U32 R3, RZ, RZ, UR4 ;  /* 0x00000004ff037e24 */ /* 0x001fce000f8e00ff */
[----:B------:R-:W-:Y:S05]  /*0400*/  CALL.REL.NOINC `($__internal_0_$__cuda_sm3x_div_rn_noftz_f32_slowpath) ;  /* 0x0000000c00987944 */ /* 0x000fea0003c00000 */
.L_x_3:
[----:B------:R-:W-:Y:S05]  /*0410*/  BSYNC.RECONVERGENT B0 ;  /* 0x0000000000007941 */ /* 0x000fea0003800200 */
.L_x_2:
[----:B------:R-:W0:Y:S01]  /*0420*/  F2F.F64.F32 R24, R3 ;  /* 0x0000000300187310 */ /* 0x000e220000201800 */
[----:B------:R-:W-:Y:S01]  /*0430*/  BSSY.RECONVERGENT B0, `(.L_x_4) ;  /* 0x0000004000007945 */ /* 0x000fe20003800200 */
[----:B------:R-:W-:Y:S01]  /*0440*/  MOV R0, 0x470 ;  /* 0x0000047000007802 */ /* 0x000fe20000000f00 */
[----:B0-----:R-:W-:-:S11]  /*0450*/  DADD R26, -RZ, |R24| ;  /* 0x00000000ff1a7229 */ /* 0x001fd60000000518 */
[----:B------:R-:W-:Y:S05]  /*0460*/  CALL.REL.NOINC `($_Z16temp_filt_kernelPfiiiffS_$__internal_accurate_pow) ;  /* 0x00000014001c7944 */ /* 0x000fea0003c00000 */
[----:B------:R-:W-:Y:S05]  /*0470*/  BSYNC.RECONVERGENT B0 ;  /* 0x0000000000007941 */ /* 0x000fea0003800200 */
.L_x_4:
[----:B------:R-:W-:Y:S01]  /*0480*/  DADD R4, R24, 2 ;  /* 0x4000000018047429 */ /* 0x000fe20000000000 */
[----:B------:R-:W-:Y:S01]  /*0490*/  FSETP.NEU.AND P0, PT, R3, RZ, PT ;  /* 0x000000ff0300720b */ /* 0x000fe20003f0d000 */
[----:B------:R-:W-:Y:S08]  /*04a0*/  BSSY.RECONVERGENT B0, `(.L_x_5) ;  /* 0x000000d000007945 */ /* 0x000ff00003800200 */
[----:B------:R-:W-:-:S02]  /*04b0*/  LOP3.LUT R4, R5, 0x7ff00000, RZ, 0xc0, !PT ;  /* 0x7ff0000005047812 */ /* 0x000fc400078ec0ff */
[----:B------:R-:W-:Y:S02]  /*04c0*/  MOV R5, R7 ;  /* 0x0000000700057202 */ /* 0x000fe40000000f00 */
[----:B------:R-:W-:Y:S01]  /*04d0*/  ISETP.NE.AND P1, PT, R4, 0x7ff00000, PT ;  /* 0x7ff000000400780c */ /* 0x000fe20003f25270 */
[----:B------:R-:W-:Y:S01]  /*04e0*/  IMAD.MOV.U32 R4, RZ, RZ, R6 ;  /* 0x000000ffff047224 */ /* 0x000fe200078e0006 */
[----:B------:R-:W-:-:S11]  /*04f0*/  @!P0 CS2R R4, SRZ ;  /* 0x0000000000048805 */ /* 0x000fd6000001ff00 */
[----:B------:R-:W-:Y:S05]  /*0500*/  @P1 BRA `(.L_x_6) ;  /* 0x0000000000181947 */ /* 0x000fea0003800000 */
[----:B------:R-:W-:-:S13]  /*0510*/  FSETP.NAN.AND P0, PT, R3, R3, PT ;  /* 0x000000030300720b */ /* 0x000fda0003f08000 */
[----:B------:R-:W-:Y:S01]  /*0520*/  @P0 DADD R4, R24, 2 ;  /* 0x4000000018040429 */ /* 0x000fe20000000000 */
[----:B------:R-:W-:Y:S10]  /*0530*/  @P0 BRA `(.L_x_6) ;  /* 0x00000000000c0947 */ /* 0x000ff40003800000 */
[----:B------:R-:W-:-:S14]  /*0540*/  DSETP.NEU.AND P0, PT, |R24|, +INF , PT ;  /* 0x7ff000001800742a */ /* 0x000fdc0003f0d200 */
[----:B------:R-:W-:Y:S02]  /*0550*/  @!P0 IMAD.MOV.U32 R4, RZ, RZ, 0x0 ;  /* 0x00000000ff048424 */ /* 0x000fe400078e00ff */
[----:B------:R-:W-:-:S07]  /*0560*/  @!P0 IMAD.MOV.U32 R5, RZ, RZ, 0x7ff00000 ;  /* 0x7ff00000ff058424 */ /* 0x000fce00078e00ff */
.L_x_6:
[----:B------:R-:W-:Y:S05]  /*0570*/  BSYNC.RECONVERGENT B0 ;  /* 0x0000000000007941 */ /* 0x000fea0003800200 */
.L_x_5:
[----:B------:R-:W0:Y:S01]  /*0580*/  LDCU UR4, c[0x0][0x398] ;  /* 0x00007300ff0477ac */ /* 0x000e220008000800 */
[----:B------:R-:W1:Y:S01]  /*0590*/  F2F.F32.F64 R4, R4 ;  /* 0x0000000400047310 */ /* 0x000e620000301000 */
[----:B------:R-:W-:Y:S01]  /*05a0*/  FSETP.NEU.AND P0, PT, R3, 1, PT ;  /* 0x3f8000000300780b */ /* 0x000fe20003f0d000 */
[----:B------:R-:W-:Y:S01]  /*05b0*/  BSSY.RECONVERGENT B0, `(.L_x_7) ;  /* 0x0000006000007945 */ /* 0x000fe20003800200 */
[----:B------:R-:W-:Y:S02]  /*05c0*/  MOV R0, 0x610 ;  /* 0x0000061000007802 */ /* 0x000fe40000000f00 */
[----:B-1----:R-:W-:-:S03]  /*05d0*/  FSEL R3, -R4, -1, P0 ;  /* 0xbf80000004037808 */ /* 0x002fc60000000100 */
[----:B0-----:R-:W0:Y:S02]  /*05e0*/  F2F.F64.F32 R24, UR4 ;  /* 0x0000000400187d10 */ /* 0x001e240008201800 */
[----:B0-----:R-:W-:-:S11]  /*05f0*/  DADD R26, -RZ, |R24| ;  /* 0x00000000ff1a7229 */ /* 0x001fd60000000518 */
[----:B------:R-:W-:Y:S05]  /*0600*/  CALL.REL.NOINC `($_Z16temp_filt_kernelPfiiiffS_$__internal_accurate_pow) ;  /* 0x0000001000b47944 */ /* 0x000fea0003c00000 */
[----:B------:R-:W-:Y:S05]  /*0610*/  BSYNC.RECONVERGENT B0 ;  /* 0x0000000000007941 */ /* 0x000fea0003800200 */
.L_x_7:
[----:B------:R-:W0:Y:S01]  /*0620*/  LDC R0, c[0x0][0x398] ;  /* 0x0000e600ff007b82 */ /* 0x000e220000000800 */
[----:B------:R-:W-:-:S10]  /*0630*/  DADD R4, R24, 2 ;  /* 0x4000000018047429 */ /* 0x000fd40000000000 */
[----:B------:R-:W-:Y:S01]  /*0640*/  LOP3.LUT R4, R5, 0x7ff00000, RZ, 0xc0, !PT ;  /* 0x7ff0000005047812 */ /* 0x000fe200078ec0ff */
[----:B------:R-:W-:-:S03]  /*0650*/  IMAD.MOV.U32 R5, RZ, RZ, R7 ;  /* 0x000000ffff057224 */ /* 0x000fc600078e0007 */
[----:B------:R-:W-:Y:S02]  /*0660*/  ISETP.NE.AND P1, PT, R4, 0x7ff00000, PT ;  /* 0x7ff000000400780c */ /* 0x000fe40003f25270 */
[----:B------:R-:W-:Y:S02]  /*0670*/  MOV R4, R6 ;  /* 0x0000000600047202 */ /* 0x000fe40000000f00 */
[----:B0-----:R-:W-:-:S13]  /*0680*/  FSETP.NEU.AND P0, PT, R0, RZ, PT ;  /* 0x000000ff0000720b */ /* 0x001fda0003f0d000 */
[----:B------:R-:W-:Y:S01]  /*0690*/  @!P0 CS2R R4, SRZ ;  /* 0x0000000000048805 */ /* 0x000fe2000001ff00 */
[----:B------:R-:W-:Y:S06]  /*06a0*/  @P1 BRA `(.L_x_8) ;  /* 0x0000000000181947 */ /* 0x000fec0003800000 */
[----:B------:R-:W-:-:S13]  /*06b0*/  FSETP.NAN.AND P0, PT, R0, R0, PT ;  /* 0x000000000000720b */ /* 0x000fda0003f08000 */
[----:B------:R-:W-:Y:S01]  /*06c0*/  @P0 DADD R4, R24, 2 ;  /* 0x4000000018040429 */ /* 0x000fe20000000000 */
[----:B------:R-:W-:Y:S10]  /*06d0*/  @P0 BRA `(.L_x_8) ;  /* 0x00000000000c0947 */ /* 0x000ff40003800000 */
[----:B------:R-:W-:-:S14]  /*06e0*/  DSETP.NEU.AND P0, PT, |R24|, +INF , PT ;  /* 0x7ff000001800742a */ /* 0x000fdc0003f0d200 */
[----:B------:R-:W-:Y:S01]  /*06f0*/  @!P0 IMAD.MOV.U32 R4, RZ, RZ, 0x0 ;  /* 0x00000000ff048424 */ /* 0x000fe200078e00ff */
[----:B------:R-:W-:-:S07]  /*0700*/  @!P0 MOV R5, 0x7ff00000 ;  /* 0x7ff0000000058802 */ /* 0x000fce0000000f00 */
.L_x_8:
[----:B------:R-:W-:Y:S01]  /*0710*/  DMUL R4, R4, 0.25 ;  /* 0x3fd0000004047828 */ /* 0x000fe20000000000 */
[----:B------:R-:W-:Y:S01]  /*0720*/  FSETP.NEU.AND P0, PT, R0, 1, PT ;  /* 0x3f8000000000780b */ /* 0x000fe20003f0d000 */
[----:B------:R-:W-:Y:S01]  /*0730*/  IMAD.MOV.U32 R6, RZ, RZ, 0x652b82fe ;  /* 0x652b82feff067424 */ /* 0x000fe200078e00ff */
[----:B------:R-:W-:Y:S01]  /*0740*/  UMOV UR4, 0xfefa39ef ;  /* 0xfefa39ef00047882 */ /* 0x000fe20000000000 */
[----:B------:R-:W-:Y:S01]  /*0750*/  IMAD.MOV.U32 R7, RZ, RZ, 0x3ff71547 ;  /* 0x3ff71547ff077424 */ /* 0x000fe200078e00ff */
[----:B------:R-:W-:Y:S01]  /*0760*/  UMOV UR5, 0x3fe62e42 ;  /* 0x3fe62e4200057882 */ /* 0x000fe20000000000 */
[----:B------:R-:W-:Y:S04]  /*0770*/  BSSY.RECONVERGENT B0, `(.L_x_9) ;  /* 0x000003b000007945 */ /* 0x000fe80003800200 */
[----:B------:R-:W-:-:S02]  /*0780*/  FSEL R4, R4, RZ, P0 ;  /* 0x000000ff04047208 */ /* 0x000fc40000000000 */
[----:B------:R-:W-:-:S04]  /*0790*/  FSEL R5, R5, 1.625, P0 ;  /* 0x3fd0000005057808 */ /* 0x000fc80000000000 */
[----:B------:R-:W-:Y:S02]  /*07a0*/  FSETP.GEU.AND P0, PT, |R5|, 4.1917929649353027344, PT ;  /* 0x4086232b0500780b */ /* 0x000fe40003f0e200 */
[----:B------:R-:W-:-:S08]  /*07b0*/  DFMA R6, R4, R6, 6.75539944105574400000e+15 ;  /* 0x433800000406742b */ /* 0x000fd00000000006 */
[----:B------:R-:W-:-:S08]  /*07c0*/  DADD R8, R6, -6.75539944105574400000e+15 ;  /* 0xc338000006087429 */ /* 0x000fd00000000000 */
[----:B------:R-:W-:Y:S01]  /*07d0*/  DFMA R10, R8, -UR4, R4 ;  /* 0x80000004080a7c2b */ /* 0x000fe20008000004 */
[----:B------:R-:W-:Y:S01]  /*07e0*/  UMOV UR4, 0x3b39803f ;  /* 0x3b39803f00047882 */ /* 0x000fe20000000000 */
[----:B------:R-:W-:-:S06]  /*07f0*/  UMOV UR5, 0x3c7abc9e ;  /* 0x3c7abc9e00057882 */ /* 0x000fcc0000000000 */
[----:B------:R-:W-:Y:S01]  /*0800*/  DFMA R8, R8, -UR4, R10 ;  /* 0x8000000408087c2b */ /* 0x000fe2000800000a */
[----:B------:R-:W-:Y:S01]  /*0810*/  UMOV UR4, 0x69ce2bdf ;  /* 0x69ce2bdf00047882 */ /* 0x000fe20000000000 */
[----:B------:R-:W-:Y:S01]  /*0820*/  MOV R10, 0xfca213ea ;  /* 0xfca213ea000a7802 */ /* 0x000fe20000000f00 */
[----:B------:R-:W-:Y:S01]  /*0830*/  IMAD.MOV.U32 R11, RZ, RZ, 0x3e928af3 ;  /* 0x3e928af3ff0b7424 */ /* 0x000fe200078e00ff */
[----:B------:R-:W-:-:S05]  /*0840*/  UMOV UR5, 0x3e5ade15 ;  /* 0x3e5ade1500057882 */ /* 0x000fca0000000000 */
[----:B------:R-:W-:Y:S01]  /*0850*/  DFMA R10, R8, UR4, R10 ;  /* 0x00000004080a7c2b */ /* 0x000fe2000800000a */
[----:B------:R-:W-:Y:S01]  /*0860*/  UMOV UR4, 0x62401315 ;  /* 0x6240131500047882 */ /* 0x000fe20000000000 */
[----:B------:R-:W-:-:S06]  /*0870*/  UMOV UR5, 0x3ec71dee ;  /* 0x3ec71dee00057882 */ /* 0x000fcc0000000000 */
[----:B------:R-:W-:Y:S01]  /*0880*/  DFMA R10, R8, R10, UR4 ;  /* 0x00000004080a7e2b */ /* 0x000fe2000800000a */
        /* <DEDUP_REMOVED lines=20> */
[C---:B------:R-:W-:Y:S01]  /*09d0*/  DFMA R10, R8.reuse, R10, UR4 ;  /* 0x00000004080a7e2b */ /* 0x040fe2000800000a */
[----:B------:R-:W0:Y:S07]  /*09e0*/  LDCU UR4, c[0x0][0x394] ;  /* 0x00007280ff0477ac */ /* 0x000e2e0008000800 */
[----:B------:R-:W-:-:S08]  /*09f0*/  DFMA R10, R8, R10, 1 ;  /* 0x3ff00000080a742b */ /* 0x000fd0000000000a */
[----:B------:R-:W-:Y:S02]  /*0a00*/  DFMA R12, R8, R10, 1 ;  /* 0x3ff00000080c742b */ /* 0x000fe4000000000a */
[----:B0-----:R-:W0:Y:S08]  /*0a10*/  F2F.F64.F32 R10, UR4 ;  /* 0x00000004000a7d10 */ /* 0x001e300008201800 */
[----:B------:R-:W-:Y:S01]  /*0a20*/  IMAD R9, R6, 0x100000, R13 ;  /* 0x0010000006097824 */ /* 0x000fe200078e020d */
[----:B------:R-:W-:Y:S01]  /*0a30*/  MOV R8, R12 ;  /* 0x0000000c00087202 */ /* 0x000fe20000000f00 */
[----:B------:R-:W-:Y:S06]  /*0a40*/  @!P0 BRA `(.L_x_10) ;  /* 0x0000000000348947 */ /* 0x000fec0003800000 */
[----:B------:R-:W-:Y:S01]  /*0a50*/  FSETP.GEU.AND P1, PT, |R5|, 4.2275390625, PT ;  /* 0x408748000500780b */ /* 0x000fe20003f2e200 */
[C---:B------:R-:W-:Y:S02]  /*0a60*/  DADD R8, R4.reuse, +INF ;  /* 0x7ff0000004087429 */ /* 0x040fe40000000000 */
[----:B------:R-:W-:-:S08]  /*0a70*/  DSETP.GEU.AND P0, PT, R4, RZ, PT ;  /* 0x000000ff0400722a */ /* 0x000fd00003f0e000 */
[----:B------:R-:W-:Y:S02]  /*0a80*/  FSEL R8, R8, RZ, P0 ;  /* 0x000000ff08087208 */ /* 0x000fe40000000000 */
[----:B------:R-:W-:Y:S02]  /*0a90*/  @!P1 LEA.HI R0, R6, R6, RZ, 0x1 ;  /* 0x0000000606009211 */ /* 0x000fe400078f08ff */
[----:B------:R-:W-:Y:S02]  /*0aa0*/  @!P1 MOV R4, R12 ;  /* 0x0000000c00049202 */ /* 0x000fe40000000f00 */
[----:B------:R-:W-:Y:S02]  /*0ab0*/  @!P1 SHF.R.S32.HI R5, RZ, 0x1, R0 ;  /* 0x00000001ff059819 */ /* 0x000fe40000011400 */
[----:B------:R-:W-:-:S03]  /*0ac0*/  FSEL R9, R9, RZ, P0 ;  /* 0x000000ff09097208 */ /* 0x000fc60000000000 */
[----:B------:R-:W-:Y:S02]  /*0ad0*/  @!P1 IMAD.IADD R6, R6, 0x1, -R5 ;  /* 0x0000000106069824 */ /* 0x000fe400078e0a05 */
[----:B------:R-:W-:-:S03]  /*0ae0*/  @!P1 IMAD R5, R5, 0x100000, R13 ;  /* 0x0010000005059824 */ /* 0x000fc600078e020d */
[----:B------:R-:W-:Y:S01]  /*0af0*/  @!P1 LEA R7, R6, 0x3ff00000, 0x14 ;  /* 0x3ff0000006079811 */ /* 0x000fe200078ea0ff */
[----:B------:R-:W-:-:S06]  /*0b00*/  @!P1 IMAD.MOV.U32 R6, RZ, RZ, RZ ;  /* 0x000000ffff069224 */ /* 0x000fcc00078e00ff */
[----:B------:R-:W-:-:S11]  /*0b10*/  @!P1 DMUL R8, R4, R6 ;  /* 0x0000000604089228 */ /* 0x000fd60000000000 */
.L_x_10:
[----:B------:R-:W-:Y:S05]  /*0b20*/  BSYNC.RECONVERGENT B0 ;  /* 0x0000000000007941 */ /* 0x000fea0003800200 */
.L_x_9:
[----:B------:R-:W-:Y:S01]  /*0b30*/  UMOV UR4, 0x91b4ef6a ;  /* 0x91b4ef6a00047882 */ /* 0x000fe20000000000 */
[----:B------:R-:W-:Y:S01]  /*0b40*/  UMOV UR5, 0x3ffc5bf8 ;  /* 0x3ffc5bf800057882 */ /* 0x000fe20000000000 */
[----:B------:R-:W-:Y:S01]  /*0b50*/  IMAD.MOV.U32 R0, RZ, RZ, 0x3bbb989d ;  /* 0x3bbb989dff007424 */ /* 0x000fe200078e00ff */
[----:B0-----:R-:W-:Y:S01]  /*0b60*/  DMUL R4, R10, UR4 ;  /* 0x000000040a047c28 */ /* 0x001fe20008000000 */
[----:B------:R-:W-:Y:S01]  /*0b70*/  MOV R7, 0x437c0000 ;  /* 0x437c000000077802 */ /* 0x000fe20000000f00 */
[----:B------:R-:W-:Y:S01]  /*0b80*/  BSSY.RECONVERGENT B0, `(.L_x_11) ;  /* 0x0000017000007945 */ /* 0x000fe20003800200 */
[----:B------:R-:W-:-:S04]  /*0b90*/  FFMA.SAT R0, R3, R0, 0.5 ;  /* 0x3f00000003007423 */ /* 0x000fc80000002000 */
[----:B------:R-:W-:Y:S01]  /*0ba0*/  FFMA.RM R0, R0, R7, 12582913 ;  /* 0x4b40000100007423 */ /* 0x000fe20000004007 */
[----:B------:R-:W-:-:S03]  /*0bb0*/  DMUL R4, R4, R8 ;  /* 0x0000000804047228 */ /* 0x000fc60000000000 */
[----:B------:R-:W-:-:S04]  /*0bc0*/  FADD R6, R0, -12583039 ;  /* 0xcb40007f00067421 */ /* 0x000fc80000000000 */
[----:B------:R-:W-:-:S03]  /*0bd0*/  FFMA R6, R3, 1.4426950216293334961, -R6 ;  /* 0x3fb8aa3b03067823 */ /* 0x000fc60000000806 */
[----:B------:R-:W0:Y:S01]  /*0be0*/  F2F.F32.F64 R5, R4 ;  /* 0x0000000400057310 */ /* 0x000e220000301000 */
[----:B------:R-:W-:Y:S01]  /*0bf0*/  FFMA R6, R3, 1.925963033500011079e-08, R6 ;  /* 0x32a5706003067823 */ /* 0x000fe20000000006 */
[----:B------:R-:W-:-:S06]  /*0c00*/  IMAD.SHL.U32 R3, R0, 0x800000, RZ ;  /* 0x0080000000037824 */ /* 0x000fcc00078e00ff */
[----:B------:R-:W1:Y:S08]  /*0c10*/  MUFU.EX2 R6, R6 ;  /* 0x0000000600067308 */ /* 0x000e700000000800 */
[----:B0-----:R-:W0:Y:S01]  /*0c20*/  MUFU.RCP R7, R5 ;  /* 0x0000000500077308 */ /* 0x001e220000001000 */
[----:B-1----:R-:W-:-:S07]  /*0c30*/  FMUL R0, R6, R3 ;  /* 0x0000000306007220 */ /* 0x002fce0000400000 */
[----:B------:R-:W1:Y:S01]  /*0c40*/  FCHK P0, R0, R5 ;  /* 0x0000000500007302 */ /* 0x000e620000000000 */
[----:B0-----:R-:W-:-:S04]  /*0c50*/  FFMA R8, -R5, R7, 1 ;  /* 0x3f80000005087423 */ /* 0x001fc80000000107 */
[----:B------:R-:W-:-:S04]  /*0c60*/  FFMA R7, R7, R8, R7 ;  /* 0x0000000807077223 */ /* 0x000fc80000000007 */
[----:B------:R-:W-:-:S04]  /*0c70*/  FFMA R4, R0, R7, RZ ;  /* 0x0000000700047223 */ /* 0x000fc800000000ff */
[----:B------:R-:W-:-:S04]  /*0c80*/  FFMA R3, -R5, R4, R0 ;  /* 0x0000000405037223 */ /* 0x000fc80000000100 */
[----:B------:R-:W-:Y:S01]  /*0c90*/  FFMA R4, R7, R3, R4 ;  /* 0x0000000307047223 */ /* 0x000fe20000000004 */
[----:B-1----:R-:W-:Y:S06]  /*0ca0*/  @!P0 BRA `(.L_x_12) ;  /* 0x0000000000108947 */ /* 0x002fec0003800000 */
[----:B------:R-:W-:Y:S01]  /*0cb0*/  IMAD.MOV.U32 R3, RZ, RZ, R5 ;  /* 0x000000ffff037224 */ /* 0x000fe200078e0005 */
[----:B------:R-:W-:-:S07]  /*0cc0*/  MOV R4, 0xce0 ;  /* 0x00000ce000047802 */ /* 0x000fce0000000f00 */
[----:B------:R-:W-:Y:S05]  /*0cd0*/  CALL.REL.NOINC `($__internal_0_$__cuda_sm3x_div_rn_noftz_f32_slowpath) ;  /* 0x0000000400647944 */ /* 0x000fea0003c00000 */
[----:B------:R-:W-:-:S07]  /*0ce0*/  MOV R4, R3 ;  /* 0x0000000300047202 */ /* 0x000fce0000000f00 */
.L_x_12:
[----:B------:R-:W-:Y:S05]  /*0cf0*/  BSYNC.RECONVERGENT B0 ;  /* 0x0000000000007941 */ /* 0x000fea0003800200 */
.L_x_11:
[----:B------:R-:W0:Y:S02]  /*0d00*/  LDC.64 R6, c[0x0][0x388] ;  /* 0x0000e200ff067b82 */ /* 0x000e240000000a00 */
[----:B0-----:R-:W-:-:S05]  /*0d10*/  IMAD.IADD R5, R6, 0x1, -R7 ;  /* 0x0000000106057824 */ /* 0x001fca00078e0a07 */
[----:B------:R-:W-:-:S13]  /*0d20*/  ISETP.GE.AND P0, PT, R5, RZ, PT ;  /* 0x000000ff0500720c */ /* 0x000fda0003f06270 */
[----:B------:R-:W-:Y:S05]  /*0d30*/  @!P0 EXIT ;  /* 0x000000000000894d */ /* 0x000fea0003800000 */
[----:B------:R-:W-:-:S13]  /*0d40*/  ISETP.GE.AND P0, PT, R7, 0x1, PT ;  /* 0x000000010700780c */ /* 0x000fda0003f06270 */
[----:B------:R-:W-:Y:S05]  /*0d50*/  @!P0 EXIT ;  /* 0x000000000000894d */ /* 0x000fea0003800000 */
[C---:B------:R-:W-:Y:S01]  /*0d60*/  LOP3.LUT R14, R7.reuse, 0x7ffffffc, RZ, 0xc0, !PT ;  /* 0x7ffffffc070e7812 */ /* 0x040fe200078ec0ff */
[----:B------:R-:W-:Y:S01]  /*0d70*/  IMAD R6, R2, R5, R2 ;  /* 0x0000000502067224 */ /* 0x000fe200078e0202 */
[----:B------:R-:W-:Y:S01]  /*0d80*/  LOP3.LUT R0, R7, 0x3, RZ, 0xc0, !PT ;  /* 0x0000000307007812 */ /* 0x000fe200078ec0ff */
[----:B------:R-:W-:Y:S01]  /*0d90*/  IMAD.MOV.U32 R7, RZ, RZ, RZ ;  /* 0x000000ffff077224 */ /* 0x000fe200078e00ff */
[----:B------:R-:W-:Y:S01]  /*0da0*/  IADD3 R8, PT, PT, -R14, RZ, RZ ;  /* 0x000000ff0e087210 */ /* 0x000fe20007ffe1ff */
[----:B------:R-:W0:Y:S01]  /*0db0*/  LDCU.64 UR4, c[0x0][0x358] ;  /* 0x00006b00ff0477ac */ /* 0x000e220008000a00 */
[----:B------:R-:W-:-:S05]  /*0dc0*/  NOP ;  /* 0x0000000000007918 */ /* 0x000fca0000000000 */
.L_x_19:
[----:B-1----:R-:W1:Y:S01]  /*0dd0*/  LDC.64 R12, c[0x0][0x380] ;  /* 0x0000e000ff0c7b82 */ /* 0x002e620000000a00 */
[----:B------:R-:W-:Y:S01]  /*0de0*/  IMAD.IADD R9, R6, 0x1, R7 ;  /* 0x0000000106097824 */ /* 0x000fe200078e0207 */
[----:B------:R-:W2:Y:S06]  /*0df0*/  LDCU UR6, c[0x0][0x38c] ;  /* 0x00007180ff0677ac */ /* 0x000eac0008000800 */
[----:B------:R-:W3:Y:S01]  /*0e00*/  LDC.64 R2, c[0x0][0x3a0] ;  /* 0x0000e800ff027b82 */ /* 0x000ee20000000a00 */
[----:B-1----:R-:W-:-:S06]  /*0e10*/  IMAD.WIDE.U32 R12, R7, 0x4, R12 ;  /* 0x00000004070c7825 */ /* 0x002fcc00078e000c */
[----:B0-----:R-:W4:Y:S01]  /*0e20*/  LDG.E R13, desc[UR4][R12.64] ;  /* 0x000000040c0d7981 */ /* 0x001f22000c1e1900 */
[----:B---3--:R-:W-:-:S05]  /*0e30*/  IMAD.WIDE R2, R9, 0x4, R2 ;  /* 0x0000000409027825 */ /* 0x008fca00078e0202 */
[----:B------:R0:W5:Y:S01]  /*0e40*/  LDG.E R11, desc[UR4][R2.64] ;  /* 0x00000004020b7981 */ /* 0x000162000c1e1900 */
[----:B--2---:R-:W-:Y:S01]  /*0e50*/  UISETP.GE.U32.AND UP0, UPT, UR6, 0x4, UPT ;  /* 0x000000040600788c */ /* 0x004fe2000bf06070 */
[C---:B------:R-:W-:Y:S01]  /*0e60*/  ISETP.NE.AND P1, PT, R7.reuse, R5, PT ;  /* 0x000000050700720c */ /* 0x040fe20003f25270 */
[----:B------:R-:W-:Y:S02]  /*0e70*/  VIADD R7, R7, 0x1 ;  /* 0x0000000107077836 */ /* 0x000fe40000000000 */
[----:B----4-:R-:W-:-:S05]  /*0e80*/  FMUL R10, R13, R4 ;  /* 0x000000040d0a7220 */ /* 0x010fca0000400000 */
[----:B0-----:R-:W-:Y:S05]  /*0e90*/  BRA.U !UP0, `(.L_x_13) ;  /* 0x0000000108c87547 */ /* 0x001fea000b800000 */
[----:B------:R-:W-:-:S04]  /*0ea0*/  IADD3 R9, PT, PT, -R14, RZ, RZ ;  /* 0x000000ff0e097210 */ /* 0x000fc80007ffe1ff */
[----:B------:R-:W-:Y:S01]  /*0eb0*/  ISETP.GE.AND P0, PT, R9, RZ, PT ;  /* 0x000000ff0900720c */ /* 0x000fe20003f06270 */
[----:B------:R-:W-:-:S12]  /*0ec0*/  IMAD.MOV.U32 R9, RZ, RZ, R8 ;  /* 0x000000ffff097224 */ /* 0x000fd800078e0008 */
[----:B------:R-:W-:Y:S05]  /*0ed0*/  @P0 BRA `(.L_x_14) ;  /* 0x00000000009c0947 */ /* 0x000fea0003800000 */
[----:B------:R-:W-:Y:S01]  /*0ee0*/  IMAD.MOV R12, RZ, RZ, -R9 ;  /* 0x000000ffff0c7224 */ /* 0x000fe200078e0a09 */
[----:B------:R-:W-:-:S04]  /*0ef0*/  PLOP3.LUT P0, PT, PT, PT, PT, 0x80, 0x8 ;  /* 0x000000000008781c */ /* 0x000fc80003f0f070 */
[----:B------:R-:W-:-:S13]  /*0f00*/  ISETP.GT.AND P2, PT, R12, 0xc, PT ;  /* 0x0000000c0c00780c */ /* 0x000fda0003f44270 */
[----:B------:R-:W-:Y:S05]  /*0f10*/  @!P2 BRA `(.L_x_15) ;  /* 0x000000000050a947 */ /* 0x000fea0003800000 */
[----:B------:R-:W-:-:S13]  /*0f20*/  PLOP3.LUT P0, PT, PT, PT, PT, 0x8, 0x80 ;  /* 0x000000000080781c */ /* 0x000fda0003f0e170 */
.L_x_16:
[----:B-----5:R-:W-:Y:S01]  /*0f30*/  FADD R11, R10, R11 ;  /* 0x0000000b0a0b7221 */ /* 0x020fe20000000000 */
[----:B------:R-:W-:-:S03]  /*0f40*/  IADD3 R9, PT, PT, R9, 0x10, RZ ;  /* 0x0000001009097810 */ /* 0x000fc60007ffe0ff */
[----:B------:R-:W-:Y:S01]  /*0f50*/  FADD R11, R10, R11 ;  /* 0x0000000b0a0b7221 */ /* 0x000fe20000000000 */
[----:B------:R-:W-:-:S03]  /*0f60*/  ISETP.GE.AND P2, PT, R9, -0xc, PT ;  /* 0xfffffff40900780c */ /* 0x000fc60003f46270 */
[----:B------:R-:W-:-:S04]  /*0f70*/  FADD R11, R10, R11 ;  /* 0x0000000b0a0b7221 */ /* 0x000fc80000000000 */
        /* <DEDUP_REMOVED lines=12> */
[----:B------:R-:W-:Y:S01]  /*1040*/  FADD R11, R10, R11 ;  /* 0x0000000b0a0b7221 */ /* 0x000fe20000000000 */
[----:B------:R-:W-:Y:S06]  /*1050*/  @!P2 BRA `(.L_x_16) ;  /* 0xfffffffc00b4a947 */ /* 0x000fec000383ffff */
.L_x_15:
[----:B------:R-:W-:-:S05]  /*1060*/  IMAD.MOV R12, RZ, RZ, -R9 ;  /* 0x000000ffff0c7224 */ /* 0x000fca00078e0a09 */
[----:B------:R-:W-:-:S13]  /*1070*/  ISETP.GT.AND P2, PT, R12, 0x4, PT ;  /* 0x000000040c00780c */ /* 0x000fda0003f44270 */
[----:B------:R-:W-:Y:S05]  /*1080*/  @!P2 BRA `(.L_x_17) ;  /* 0x000000000028a947 */ /* 0x000fea0003800000 */
[C---:B-----5:R-:W-:Y:S01]  /*1090*/  FADD R11, R10.reuse, R11 ;  /* 0x0000000b0a0b7221 */ /* 0x060fe20000000000 */
[----:B------:R-:W-:Y:S01]  /*10a0*/  PLOP3.LUT P0, PT, PT, PT, PT, 0x8, 0x80 ;  /* 0x000000000080781c */ /* 0x000fe20003f0e170 */
[----:B------:R-:W-:Y:S02]  /*10b0*/  VIADD R9, R9, 0x8 ;  /* 0x0000000809097836 */ /* 0x000fe40000000000 */
[----:B------:R-:W-:-:S04]  /*10c0*/  FADD R11, R10, R11 ;  /* 0x0000000b0a0b7221 */ /* 0x000fc80000000000 */
[----:B------:R-:W-:-:S04]  /*10d0*/  FADD R11, R10, R11 ;  /* 0x0000000b0a0b7221 */ /* 0x000fc80000000000 */
[----:B------:R-:W-:-:S04]  /*10e0*/  FADD R11, R10, R11 ;  /* 0x0000000b0a0b7221 */ /* 0x000fc80000000000 */
[----:B------:R-:W-:-:S04]  /*10f0*/  FADD R11, R10, R11 ;  /* 0x0000000b0a0b7221 */ /* 0x000fc80000000000 */
[----:B------:R-:W-:-:S04]  /*1100*/  FADD R11, R10, R11 ;  /* 0x0000000b0a0b7221 */ /* 0x000fc80000000000 */
[----:B------:R-:W-:-:S04]  /*1110*/  FADD R11, R10, R11 ;  /* 0x0000000b0a0b7221 */ /* 0x000fc80000000000 */
[----:B------:R-:W-:-:S07]  /*1120*/  FADD R11, R10, R11 ;  /* 0x0000000b0a0b7221 */ /* 0x000fce0000000000 */
.L_x_17:
[----:B------:R-:W-:-:S13]  /*1130*/  ISETP.NE.OR P0, PT, R9, RZ, P0 ;  /* 0x000000ff0900720c */ /* 0x000fda0000705670 */
[----:B------:R-:W-:Y:S05]  /*1140*/  @!P0 BRA `(.L_x_13) ;  /* 0x00000000001c8947 */ /* 0x000fea0003800000 */
.L_x_14:
[----:B------:R-:W-:Y:S01]  /*1150*/  IADD3 R9, PT, PT, R9, 0x4, RZ ;  /* 0x0000000409097810 */ /* 0x000fe20007ffe0ff */
[----:B-----5:R-:W-:-:S03]  /*1160*/  FADD R11, R10, R11 ;  /* 0x0000000b0a0b7221 */ /* 0x020fc60000000000 */
[----:B------:R-:W-:Y:S01]  /*1170*/  ISETP.NE.AND P0, PT, R9, RZ, PT ;  /* 0x000000ff0900720c */ /* 0x000fe20003f05270 */
[----:B------:R-:W-:-:S04]  /*1180*/  FADD R11, R10, R11 ;  /* 0x0000000b0a0b7221 */ /* 0x000fc80000000000 */
[----:B------:R-:W-:-:S04]  /*1190*/  FADD R11, R10, R11 ;  /* 0x0000000b0a0b7221 */ /* 0x000fc80000000000 */
[----:B------:R-:W-:-:S04]  /*11a0*/  FADD R11, R10, R11 ;  /* 0x0000000b0a0b7221 */ /* 0x000fc80000000000 */
[----:B------:R-:W-:Y:S05]  /*11b0*/  @P0 BRA `(.L_x_14) ;  /* 0xfffffffc00e40947 */ /* 0x000fea000383ffff */
.L_x_13:
[----:B------:R-:W-:-:S13]  /*11c0*/  ISETP.NE.AND P0, PT, R0, RZ, PT ;  /* 0x000000ff0000720c */ /* 0x000fda0003f05270 */
[----:B------:R-:W-:Y:S05]  /*11d0*/  @!P0 BRA `(.L_x_18) ;  /* 0x0000000000188947 */ /* 0x000fea0003800000 */
[----:B------:R-:W-:Y:S01]  /*11e0*/  ISETP.NE.AND P0, PT, R0, 0x1, PT ;  /* 0x000000010000780c */ /* 0x000fe20003f05270 */
[----:B-----5:R-:W-:-:S03]  /*11f0*/  FADD R11, R10, R11 ;  /* 0x0000000b0a0b7221 */ /* 0x020fc60000000000 */
[----:B------:R-:W-:-:S09]  /*1200*/  ISETP.NE.AND P2, PT, R0, 0x2, P0 ;  /* 0x000000020000780c */ /* 0x000fd20000745270 */
[----:B------:R-:W-:-:S04]  /*1210*/  @P0 FADD R9, R10, R11 ;  /* 0x0000000b0a090221 */ /* 0x000fc80000000000 */
[----:B------:R-:W-:-:S04]  /*1220*/  @P2 FADD R9, R10, R9 ;  /* 0x000000090a092221 */ /* 0x000fc80000000000 */
[----:B------:R-:W-:-:S07]  /*1230*/  @P0 IMAD.MOV.U32 R11, RZ, RZ, R9 ;  /* 0x000000ffff0b0224 */ /* 0x000fce00078e0009 */
.L_x_18:
[----:B-----5:R1:W-:Y:S01]  /*1240*/  STG.E desc[UR4][R2.64], R11 ;  /* 0x0000000b02007986 */ /* 0x0203e2000c101904 */
[----:B------:R-:W-:Y:S05]  /*1250*/  @P1 BRA `(.L_x_19) ;  /* 0xfffffff800dc1947 */ /* 0x000fea000383ffff */
[----:B------:R-:W-:Y:S05]  /*1260*/  EXIT ;  /* 0x000000000000794d */ /* 0x000fea0003800000 */
        .weak           $__internal_0_$__cuda_sm3x_div_rn_noftz_f32_slowpath
        .type           $__internal_0_$__cuda_sm3x_div_rn_noftz_f32_slowpath,@function
        .size           $__internal_0_$__cuda_sm3x_div_rn_noftz_f32_slowpath,($_Z16temp_filt_kernelPfiiiffS_$__internal_accurate_pow - $__internal_0_$__cuda_sm3x_div_rn_noftz_f32_slowpath)
$__internal_0_$__cuda_sm3x_div_rn_noftz_f32_slowpath:
[----:B------:R-:W-:Y:S01]  /*1270*/  SHF.R.U32.HI R6, RZ, 0x17, R3 ;  /* 0x00000017ff067819 */ /* 0x000fe20000011603 */
[----:B------:R-:W-:Y:S01]  /*1280*/  BSSY.RECONVERGENT B1, `(.L_x_20) ;  /* 0x0000062000017945 */ /* 0x000fe20003800200 */
[----:B------:R-:W-:Y:S02]  /*1290*/  SHF.R.U32.HI R5, RZ, 0x17, R0 ;  /* 0x00000017ff057819 */ /* 0x000fe40000011600 */
[----:B------:R-:W-:Y:S02]  /*12a0*/  LOP3.LUT R10, R6, 0xff, RZ, 0xc0, !PT ;  /* 0x000000ff060a7812 */ /* 0x000fe400078ec0ff */
[----:B------:R-:W-:-:S03]  /*12b0*/  LOP3.LUT R8, R5, 0xff, RZ, 0xc0, !PT ;  /* 0x000000ff05087812 */ /* 0x000fc600078ec0ff */
[----:B------:R-:W-:Y:S01]  /*12c0*/  VIADD R7, R10, 0xffffffff ;  /* 0xffffffff0a077836 */ /* 0x000fe20000000000 */
[----:B------:R-:W-:-:S04]  /*12d0*/  IADD3 R6, PT, PT, R8, -0x1, RZ ;  /* 0xffffffff08067810 */ /* 0x000fc80007ffe0ff */
[----:B------:R-:W-:-:S04]  /*12e0*/  ISETP.GT.U32.AND P0, PT, R7, 0xfd, PT ;  /* 0x000000fd0700780c */ /* 0x000fc80003f04070 */
[----:B------:R-:W-:-:S13]  /*12f0*/  ISETP.GT.U32.OR P0, PT, R6, 0xfd, P0 ;  /* 0x000000fd0600780c */ /* 0x000fda0000704470 */
[----:B------:R-:W-:Y:S01]  /*1300*/  @!P0 IMAD.MOV.U32 R5, RZ, RZ, RZ ;  /* 0x000000ffff058224 */ /* 0x000fe200078e00ff */
[----:B------:R-:W-:Y:S06]  /*1310*/  @!P0 BRA `(.L_x_21) ;  /* 0x00000000005c8947 */ /* 0x000fec0003800000 */
[----:B------:R-:W-:Y:S02]  /*1320*/  FSETP.GTU.FTZ.AND P0, PT, |R0|, +INF , PT ;  /* 0x7f8000000000780b */ /* 0x000fe40003f1c200 */
[----:B------:R-:W-:-:S04]  /*1330*/  FSETP.GTU.FTZ.AND P1, PT, |R3|, +INF , PT ;  /* 0x7f8000000300780b */ /* 0x000fc80003f3c200 */
[----:B------:R-:W-:-:S13]  /*1340*/  PLOP3.LUT P0, PT, P0, P1, PT, 0xf8, 0x8f ;  /* 0x00000000008f781c */ /* 0x000fda0000703f70 */
[----:B------:R-:W-:Y:S05]  /*1350*/  @P0 BRA `(.L_x_22) ;  /* 0x00000004004c0947 */ /* 0x000fea0003800000 */
[----:B------:R-:W-:-:S13]  /*1360*/  LOP3.LUT P0, RZ, R3, 0x7fffffff, R0, 0xc8, !PT ;  /* 0x7fffffff03ff7812 */ /* 0x000fda000780c800 */
[----:B------:R-:W-:Y:S05]  /*1370*/  @!P0 BRA `(.L_x_23) ;  /* 0x00000004003c8947 */ /* 0x000fea0003800000 */
[C---:B------:R-:W-:Y:S02]  /*1380*/  FSETP.NEU.FTZ.AND P2, PT, |R0|.reuse, +INF , PT ;  /* 0x7f8000000000780b */ /* 0x040fe40003f5d200 */
[----:B------:R-:W-:Y:S02]  /*1390*/  FSETP.NEU.FTZ.AND P1, PT, |R3|, +INF , PT ;  /* 0x7f8000000300780b */ /* 0x000fe40003f3d200 */
[----:B------:R-:W-:-:S11]  /*13a0*/  FSETP.NEU.FTZ.AND P0, PT, |R0|, +INF , PT ;  /* 0x7f8000000000780b */ /* 0x000fd60003f1d200 */
[----:B------:R-:W-:Y:S05]  /*13b0*/  @!P1 BRA !P2, `(.L_x_23) ;  /* 0x00000004002c9947 */ /* 0x000fea0005000000 */
[----:B------:R-:W-:-:S04]  /*13c0*/  LOP3.LUT P2, RZ, R0, 0x7fffffff, RZ, 0xc0, !PT ;  /* 0x7fffffff00ff7812 */ /* 0x000fc8000784c0ff */
[----:B------:R-:W-:-:S13]  /*13d0*/  PLOP3.LUT P1, PT, P1, P2, PT, 0x2f, 0xf2 ;  /* 0x0000000000f2781c */ /* 0x000fda0000f24577 */
[----:B------:R-:W-:Y:S05]  /*13e0*/  @P1 BRA `(.L_x_24) ;  /* 0x0000000400181947 */ /* 0x000fea0003800000 */
[----:B------:R-:W-:-:S04]  /*13f0*/  LOP3.LUT P1, RZ, R3, 0x7fffffff, RZ, 0xc0, !PT ;  /* 0x7fffffff03ff7812 */ /* 0x000fc8000782c0ff */
[----:B------:R-:W-:-:S13]  /*1400*/  PLOP3.LUT P0, PT, P0, P1, PT, 0x2f, 0xf2 ;  /* 0x0000000000f2781c */ /* 0x000fda0000702577 */
[----:B------:R-:W-:Y:S05]  /*1410*/  @P0 BRA `(.L_x_25) ;  /* 0x0000000400000947 */ /* 0x000fea0003800000 */
[----:B------:R-:W-:Y:S02]  /*1420*/  ISETP.GE.AND P0, PT, R6, RZ, PT ;  /* 0x000000ff0600720c */ /* 0x000fe40003f06270 */
[----:B------:R-:W-:-:S11]  /*1430*/  ISETP.GE.AND P1, PT, R7, RZ, PT ;  /* 0x000000ff0700720c */ /* 0x000fd60003f26270 */
[----:B------:R-:W-:Y:S01]  /*1440*/  @P0 IMAD.MOV.U32 R5, RZ, RZ, RZ ;  /* 0x000000ffff050224 */ /* 0x000fe200078e00ff */
[----:B------:R-:W-:Y:S01]  /*1450*/  @!P0 MOV R5, 0xffffffc0 ;  /* 0xffffffc000058802 */ /* 0x000fe20000000f00 */
[----:B------:R-:W-:Y:S01]  /*1460*/  @!P0 FFMA R0, R0, 1.84467440737095516160e+19, RZ ;  /* 0x5f80000000008823 */ /* 0x000fe200000000ff */
[----:B------:R-:W-:-:S03]  /*1470*/  @!P1 FFMA R3, R3, 1.84467440737095516160e+19, RZ ;  /* 0x5f80000003039823 */ /* 0x000fc600000000ff */
[----:B------:R-:W-:-:S07]  /*1480*/  @!P1 VIADD R5, R5, 0x40 ;  /* 0x0000004005059836 */ /* 0x000fce0000000000 */
.L_x_21:
[----:B------:R-:W-:Y:S01]  /*1490*/  LEA R6, R10, 0xc0800000, 0x17 ;  /* 0xc08000000a067811 */ /* 0x000fe200078eb8ff */
[----:B------:R-:W-:Y:S04]  /*14a0*/  BSSY.RECONVERGENT B2, `(.L_x_26) ;  /* 0x0000036000027945 */ /* 0x000fe80003800200 */
[----:B------:R-:W-:Y:S01]  /*14b0*/  IMAD.IADD R6, R3, 0x1, -R6 ;  /* 0x0000000103067824 */ /* 0x000fe200078e0a06 */
[----:B------:R-:W-:-:S03]  /*14c0*/  IADD3 R3, PT, PT, R8, -0x7f, RZ ;  /* 0xffffff8108037810 */ /* 0x000fc60007ffe0ff */
[----:B------:R0:W1:Y:S01]  /*14d0*/  MUFU.RCP R7, R6 ;  /* 0x0000000600077308 */ /* 0x0000620000001000 */
[----:B------:R-:W-:Y:S01]  /*14e0*/  FADD.FTZ R9, -R6, -RZ ;  /* 0x800000ff06097221 */ /* 0x000fe20000010100 */
[C---:B------:R-:W-:Y:S01]  /*14f0*/  IMAD R0, R3.reuse, -0x800000, R0 ;  /* 0xff80000003007824 */ /* 0x040fe200078e0200 */
[----:B0-----:R-:W-:-:S05]  /*1500*/  IADD3 R6, PT, PT, R3, 0x7f, -R10 ;  /* 0x0000007f03067810 */ /* 0x001fca0007ffe80a */
[----:B------:R-:W-:Y:S02]  /*1510*/  IMAD.IADD R6, R6, 0x1, R5 ;  /* 0x0000000106067824 */ /* 0x000fe400078e0205 */
[----:B-1----:R-:W-:-:S04]  /*1520*/  FFMA R8, R7, R9, 1 ;  /* 0x3f80000007087423 */ /* 0x002fc80000000009 */
[----:B------:R-:W-:-:S04]  /*1530*/  FFMA R12, R7, R8, R7 ;  /* 0x00000008070c7223 */ /* 0x000fc80000000007 */
[----:B------:R-:W-:-:S04]  /*1540*/  FFMA R7, R0, R12, RZ ;  /* 0x0000000c00077223 */ /* 0x000fc800000000ff */
[----:B------:R-:W-:-:S04]  /*1550*/  FFMA R8, R9, R7, R0 ;  /* 0x0000000709087223 */ /* 0x000fc80000000000 */
[----:B------:R-:W-:-:S04]  /*1560*/  FFMA R7, R12, R8, R7 ;  /* 0x000000080c077223 */ /* 0x000fc80000000007 */
[----:B------:R-:W-:-:S04]  /*1570*/  FFMA R8, R9, R7, R0 ;  /* 0x0000000709087223 */ /* 0x000fc80000000000 */
[----:B------:R-:W-:-:S05]  /*1580*/  FFMA R0, R12, R8, R7 ;  /* 0x000000080c007223 */ /* 0x000fca0000000007 */
[----:B------:R-:W-:-:S04]  /*1590*/  SHF.R.U32.HI R3, RZ, 0x17, R0 ;  /* 0x00000017ff037819 */ /* 0x000fc80000011600 */
[----:B------:R-:W-:-:S05]  /*15a0*/  LOP3.LUT R3, R3, 0xff, RZ, 0xc0, !PT ;  /* 0x000000ff03037812 */ /* 0x000fca00078ec0ff */
[----:B------:R-:W-:-:S05]  /*15b0*/  IMAD.IADD R9, R3, 0x1, R6 ;  /* 0x0000000103097824 */ /* 0x000fca00078e0206 */
[----:B------:R-:W-:-:S04]  /*15c0*/  IADD3 R3, PT, PT, R9, -0x1, RZ ;  /* 0xffffffff09037810 */ /* 0x000fc80007ffe0ff */
[----:B------:R-:W-:-:S13]  /*15d0*/  ISETP.GE.U32.AND P0, PT, R3, 0xfe, PT ;  /* 0x000000fe0300780c */ /* 0x000fda0003f06070 */
[----:B------:R-:W-:Y:S05]  /*15e0*/  @!P0 BRA `(.L_x_27) ;  /* 0x0000000000808947 */ /* 0x000fea0003800000 */
[----:B------:R-:W-:-:S13]  /*15f0*/  ISETP.GT.AND P0, PT, R9, 0xfe, PT ;  /* 0x000000fe0900780c */ /* 0x000fda0003f04270 */
[----:B------:R-:W-:Y:S05]  /*1600*/  @P0 BRA `(.L_x_28) ;  /* 0x00000000006c0947 */ /* 0x000fea0003800000 */
[----:B------:R-:W-:-:S13]  /*1610*/  ISETP.GE.AND P0, PT, R9, 0x1, PT ;  /* 0x000000010900780c */ /* 0x000fda0003f06270 */
[----:B------:R-:W-:Y:S05]  /*1620*/  @P0 BRA `(.L_x_29) ;  /* 0x0000000000740947 */ /* 0x000fea0003800000 */
[----:B------:R-:W-:Y:S02]  /*1630*/  ISETP.GE.AND P0, PT, R9, -0x18, PT ;  /* 0xffffffe80900780c */ /* 0x000fe40003f06270 */
[----:B------:R-:W-:-:S11]  /*1640*/  LOP3.LUT R0, R0, 0x80000000, RZ, 0xc0, !PT ;  /* 0x8000000000007812 */ /* 0x000fd600078ec0ff */
[----:B------:R-:W-:Y:S05]  /*1650*/  @!P0 BRA `(.L_x_29) ;  /* 0x0000000000688947 */ /* 0x000fea0003800000 */
[CCC-:B------:R-:W-:Y:S01]  /*1660*/  FFMA.RZ R3, R12.reuse, R8.reuse, R7.reuse ;  /* 0x000000080c037223 */ /* 0x1c0fe2000000c007 */
[CCC-:B------:R-:W-:Y:S01]  /*1670*/  FFMA.RM R6, R12.reuse, R8.reuse, R7.reuse ;  /* 0x000000080c067223 */ /* 0x1c0fe20000004007 */
[C---:B------:R-:W-:Y:S02]  /*1680*/  ISETP.NE.AND P2, PT, R9.reuse, RZ, PT ;  /* 0x000000ff0900720c */ /* 0x040fe40003f45270 */
[----:B------:R-:W-:Y:S02]  /*1690*/  ISETP.NE.AND P1, PT, R9, RZ, PT ;  /* 0x000000ff0900720c */ /* 0x000fe40003f25270 */
[----:B------:R-:W-:Y:S01]  /*16a0*/  LOP3.LUT R5, R3, 0x7fffff, RZ, 0xc0, !PT ;  /* 0x007fffff03057812 */ /* 0x000fe200078ec0ff */
[----:B------:R-:W-:Y:S01]  /*16b0*/  FFMA.RP R3, R12, R8, R7 ;  /* 0x000000080c037223 */ /* 0x000fe20000008007 */
[----:B------:R-:W-:Y:S02]  /*16c0*/  VIADD R8, R9, 0x20 ;  /* 0x0000002009087836 */ /* 0x000fe40000000000 */
[----:B------:R-:W-:Y:S01]  /*16d0*/  LOP3.LUT R5, R5, 0x800000, RZ, 0xfc, !PT ;  /* 0x0080000005057812 */ /* 0x000fe200078efcff */
[----:B------:R-:W-:Y:S01]  /*16e0*/  IMAD.MOV R7, RZ, RZ, -R9 ;  /* 0x000000ffff077224 */ /* 0x000fe200078e0a09 */
[----:B------:R-:W-:-:S02]  /*16f0*/  FSETP.NEU.FTZ.AND P0, PT, R3, R6, PT ;  /* 0x000000060300720b */ /* 0x000fc40003f1d000 */
[----:B------:R-:W-:Y:S02]  /*1700*/  SHF.L.U32 R8, R5, R8, RZ ;  /* 0x0000000805087219 */ /* 0x000fe400000006ff */
[----:B------:R-:W-:Y:S02]  /*1710*/  SEL R6, R7, RZ, P2 ;  /* 0x000000ff07067207 */ /* 0x000fe40001000000 */
[----:B------:R-:W-:Y:S02]  /*1720*/  ISETP.NE.AND P1, PT, R8, RZ, P1 ;  /* 0x000000ff0800720c */ /* 0x000fe40000f25270 */
[----:B------:R-:W-:Y:S02]  /*1730*/  SHF.R.U32.HI R6, RZ, R6, R5 ;  /* 0x00000006ff067219 */ /* 0x000fe40000011605 */
[----:B------:R-:W-:Y:S02]  /*1740*/  PLOP3.LUT P0, PT, P0, P1, PT, 0xf8, 0x8f ;  /* 0x00000000008f781c */ /* 0x000fe40000703f70 */
[----:B------:R-:W-:-:S02]  /*1750*/  SHF.R.U32.HI R8, RZ, 0x1, R6 ;  /* 0x00000001ff087819 */ /* 0x000fc40000011606 */
[----:B------:R-:W-:-:S04]  /*1760*/  SEL R3, RZ, 0x1, !P0 ;  /* 0x00000001ff037807 */ /* 0x000fc80004000000 */
[----:B------:R-:W-:-:S04]  /*1770*/  LOP3.LUT R3, R3, 0x1, R8, 0xf8, !PT ;  /* 0x0000000103037812 */ /* 0x000fc800078ef808 */
[----:B------:R-:W-:-:S04]  /*1780*/  LOP3.LUT R3, R3, R6, RZ, 0xc0, !PT ;  /* 0x0000000603037212 */ /* 0x000fc800078ec0ff */
[----:B------:R-:W-:-:S04]  /*1790*/  IADD3 R3, PT, PT, R8, R3, RZ ;  /* 0x0000000308037210 */ /* 0x000fc80007ffe0ff */
[----:B------:R-:W-:Y:S01]  /*17a0*/  LOP3.LUT R0, R3, R0, RZ, 0xfc, !PT ;  /* 0x0000000003007212 */ /* 0x000fe200078efcff */
[----:B------:R-:W-:Y:S06]  /*17b0*/  BRA `(.L_x_29) ;  /* 0x0000000000107947 */ /* 0x000fec0003800000 */
.L_x_28:
[----:B------:R-:W-:-:S04]  /*17c0*/  LOP3.LUT R0, R0, 0x80000000, RZ, 0xc0, !PT ;  /* 0x8000000000007812 */ /* 0x000fc800078ec0ff */
[----:B------:R-:W-:Y:S01]  /*17d0*/  LOP3.LUT R0, R0, 0x7f800000, RZ, 0xfc, !PT ;  /* 0x7f80000000007812 */ /* 0x000fe200078efcff */
[----:B------:R-:W-:Y:S06]  /*17e0*/  BRA `(.L_x_29) ;  /* 0x0000000000047947 */ /* 0x000fec0003800000 */
.L_x_27:
[----:B------:R-:W-:-:S07]  /*17f0*/  IMAD R0, R6, 0x800000, R0 ;  /* 0x0080000006007824 */ /* 0x000fce00078e0200 */
.L_x_29:
[----:B------:R-:W-:Y:S05]  /*1800*/  BSYNC.RECONVERGENT B2 ;  /* 0x0000000000027941 */ /* 0x000fea0003800200 */
.L_x_26:
[----:B------:R-:W-:Y:S05]  /*1810*/  BRA `(.L_x_30) ;  /* 0x0000000000207947 */ /* 0x000fea0003800000 */
.L_x_25:
[----:B------:R-:W-:-:S04]  /*1820*/  LOP3.LUT R0, R3, 0x80000000, R0, 0x48, !PT ;  /* 0x8000000003007812 */ /* 0x000fc800078e4800 */
[----:B------:R-:W-:Y:S01]  /*1830*/  LOP3.LUT R0, R0, 0x7f800000, RZ, 0xfc, !PT ;  /* 0x7f80000000007812 */ /* 0x000fe200078efcff */
[----:B------:R-:W-:Y:S06]  /*1840*/  BRA `(.L_x_30) ;  /* 0x0000000000147947 */ /* 0x000fec0003800000 */
.L_x_24:
[----:B------:R-:W-:Y:S01]  /*1850*/  LOP3.LUT R0, R3, 0x80000000, R0, 0x48, !PT ;  /* 0x8000000003007812 */ /* 0x000fe200078e4800 */
[----:B------:R-:W-:Y:S06]  /*1860*/  BRA `(.L_x_30) ;  /* 0x00000000000c7947 */ /* 0x000fec0003800000 */
.L_x_23:
[----:B------:R-:W0:Y:S01]  /*1870*/  MUFU.RSQ R0, -QNAN ;  /* 0xffc0000000007908 */ /* 0x000e220000001400 */
[----:B------:R-:W-:Y:S05]  /*1880*/  BRA `(.L_x_30) ;  /* 0x0000000000047947 */ /* 0x000fea0003800000 */
.L_x_22:
[----:B------:R-:W-:-:S07]  /*1890*/  FADD.FTZ R0, R0, R3 ;  /* 0x0000000300007221 */ /* 0x000fce0000010000 */
.L_x_30:
[----:B------:R-:W-:Y:S05]  /*18a0*/  BSYNC.RECONVERGENT B1 ;  /* 0x0000000000017941 */ /* 0x000fea0003800200 */
.L_x_20:
[----:B------:R-:W-:Y:S02]  /*18b0*/  HFMA2 R5, -RZ, RZ, 0, 0 ;  /* 0x00000000ff057431 */ /* 0x000fe400000001ff */
[----:B0-----:R-:W-:Y:S02]  /*18c0*/  IMAD.MOV.U32 R3, RZ, RZ, R0 ;  /* 0x000000ffff037224 */ /* 0x001fe400078e0000 */
[----:B------:R-:W-:Y:S05]  /*18d0*/  RET.REL.NODEC R4 `(_Z16temp_filt_kernelPfiiiffS_) ;  /* 0xffffffe404c87950 */ /* 0x000fea0003c3ffff */
        .type           $_Z16temp_filt_kernelPfiiiffS_$__internal_accurate_pow,@function
        .size           $_Z16temp_filt_kernelPfiiiffS_$__internal_accurate_pow,(.L_x_34 - $_Z16temp_filt_kernelPfiiiffS_$__internal_accurate_pow)
$_Z16temp_filt_kernelPfiiiffS_$__internal_accurate_pow:
[----:B------:R-:W-:Y:S01]  /*18e0*/  ISETP.GT.U32.AND P0, PT, R27, 0xfffff, PT ;  /* 0x000fffff1b00780c */ /* 0x000fe20003f04070 */
[----:B------:R-:W-:Y:S01]  /*18f0*/  IMAD.MOV.U32 R6, RZ, RZ, R27 ;  /* 0x000000ffff067224 */ /* 0x000fe200078e001b */
[----:B------:R-:W-:Y:S01]  /*1900*/  MOV R12, R26 ;  /* 0x0000001a000c7202 */ /* 0x000fe20000000f00 */
[----:B------:R-:W-:Y:S01]  /*1910*/  IMAD.MOV.U32 R18, RZ, RZ, RZ ;  /* 0x000000ffff127224 */ /* 0x000fe200078e00ff */
[----:B------:R-:W-:Y:S01]  /*1920*/  MOV R11, 0x3ed0f5d2 ;  /* 0x3ed0f5d2000b7802 */ /* 0x000fe20000000f00 */
[----:B------:R-:W-:Y:S01]  /*1930*/  IMAD.MOV.U32 R10, RZ, RZ, 0x41ad3b5a ;  /* 0x41ad3b5aff0a7424 */ /* 0x000fe200078e00ff */
[----:B------:R-:W-:Y:S01]  /*1940*/  UMOV UR4, 0x7d2cafe2 ;  /* 0x7d2cafe200047882 */ /* 0x000fe20000000000 */
[----:B------:R-:W-:Y:S01]  /*1950*/  UMOV UR5, 0x3eb0f5ff ;  /* 0x3eb0f5ff00057882 */ /* 0x000fe20000000000 */
[----:B------:R-:W-:Y:S01]  /*1960*/  UMOV UR6, 0x3b39803f ;  /* 0x3b39803f00067882 */ /* 0x000fe20000000000 */
[----:B------:R-:W-:-:S04]  /*1970*/  UMOV UR7, 0x3c7abc9e ;  /* 0x3c7abc9e00077882 */ /* 0x000fc80000000000 */
[----:B------:R-:W-:Y:S01]  /*1980*/  @!P0 DMUL R4, R26, 1.80143985094819840000e+16 ;  /* 0x435000001a048828 */ /* 0x000fe20000000000 */
[----:B------:R-:W-:-:S09]  /*1990*/  SHF.R.U32.HI R27, RZ, 0x14, R27 ;  /* 0x00000014ff1b7819 */ /* 0x000fd2000001161b */
[----:B------:R-:W-:Y:S01]  /*19a0*/  @!P0 IMAD.MOV.U32 R6, RZ, RZ, R5 ;  /* 0x000000ffff068224 */ /* 0x000fe200078e0005 */
[----:B------:R-:W-:Y:S01]  /*19b0*/  @!P0 LEA.HI R27, R5, 0xffffffca, RZ, 0xc ;  /* 0xffffffca051b8811 */ /* 0x000fe200078f60ff */
[----:B------:R-:W-:-:S03]  /*19c0*/  @!P0 IMAD.MOV.U32 R12, RZ, RZ, R4 ;  /* 0x000000ffff0c8224 */ /* 0x000fc600078e0004 */
[----:B------:R-:W-:Y:S02]  /*19d0*/  LOP3.LUT R6, R6, 0x800fffff, RZ, 0xc0, !PT ;  /* 0x800fffff06067812 */ /* 0x000fe400078ec0ff */
[----:B------:R-:W-:Y:S02]  /*19e0*/  IADD3 R4, PT, PT, R27, -0x3ff, RZ ;  /* 0xfffffc011b047810 */ /* 0x000fe40007ffe0ff */
[----:B------:R-:W-:-:S04]  /*19f0*/  LOP3.LUT R13, R6, 0x3ff00000, RZ, 0xfc, !PT ;  /* 0x3ff00000060d7812 */ /* 0x000fc800078efcff */
[----:B------:R-:W-:-:S13]  /*1a00*/  ISETP.GE.U32.AND P1, PT, R13, 0x3ff6a09f, PT ;  /* 0x3ff6a09f0d00780c */ /* 0x000fda0003f26070 */
[----:B------:R-:W-:Y:S02]  /*1a10*/  @P1 VIADD R7, R13, 0xfff00000 ;  /* 0xfff000000d071836 */ /* 0x000fe40000000000 */
[----:B------:R-:W-:-:S03]  /*1a20*/  @P1 VIADD R4, R27, 0xfffffc02 ;  /* 0xfffffc021b041836 */ /* 0x000fc60000000000 */
[----:B------:R-:W-:-:S06]  /*1a30*/  @P1 MOV R13, R7 ;  /* 0x00000007000d1202 */ /* 0x000fcc0000000f00 */
[C---:B------:R-:W-:Y:S02]  /*1a40*/  DADD R8, R12.reuse, 1 ;  /* 0x3ff000000c087429 */ /* 0x040fe40000000000 */
[----:B------:R-:W-:-:S04]  /*1a50*/  DADD R12, R12, -1 ;  /* 0xbff000000c0c7429 */ /* 0x000fc80000000000 */
[----:B------:R-:W0:Y:S02]  /*1a60*/  MUFU.RCP64H R19, R9 ;  /* 0x0000000900137308 */ /* 0x000e240000001800 */
[----:B0-----:R-:W-:-:S08]  /*1a70*/  DFMA R6, -R8, R18, 1 ;  /* 0x3ff000000806742b */ /* 0x001fd00000000112 */
[----:B------:R-:W-:-:S08]  /*1a80*/  DFMA R6, R6, R6, R6 ;  /* 0x000000060606722b */ /* 0x000fd00000000006 */
[----:B------:R-:W-:-:S08]  /*1a90*/  DFMA R18, R18, R6, R18 ;  /* 0x000000061212722b */ /* 0x000fd00000000012 */
[----:B------:R-:W-:-:S08]  /*1aa0*/  DMUL R6, R12, R18 ;  /* 0x000000120c067228 */ /* 0x000fd00000000000 */
[----:B------:R-:W-:-:S08]  /*1ab0*/  DFMA R6, R12, R18, R6 ;  /* 0x000000120c06722b */ /* 0x000fd00000000006 */
[CC--:B------:R-:W-:Y:S02]  /*1ac0*/  DMUL R16, R6.reuse, R6.reuse ;  /* 0x0000000606107228 */ /* 0x0c0fe40000000000 */
[----:B------:R-:W-:-:S06]  /*1ad0*/  DMUL R22, R6, R6 ;  /* 0x0000000606167228 */ /* 0x000fcc0000000000 */
[----:B------:R-:W-:Y:S01]  /*1ae0*/  DFMA R8, R16, UR4, R10 ;  /* 0x0000000410087c2b */ /* 0x000fe2000800000a */
[----:B------:R-:W-:Y:S01]  /*1af0*/  UMOV UR4, 0x75488a3f ;  /* 0x75488a3f00047882 */ /* 0x000fe20000000000 */
[----:B------:R-:W-:Y:S01]  /*1b00*/  UMOV UR5, 0x3ef3b20a ;  /* 0x3ef3b20a00057882 */ /* 0x000fe20000000000 */
[----:B------:R-:W-:-:S05]  /*1b10*/  DADD R10, R12, -R6 ;  /* 0x000000000c0a7229 */ /* 0x000fca0000000806 */
[----:B------:R-:W-:Y:S01]  /*1b20*/  DFMA R8, R16, R8, UR4 ;  /* 0x0000000410087e2b */ /* 0x000fe20008000008 */
[----:B------:R-:W-:Y:S01]  /*1b30*/  UMOV UR4, 0xe4faecd5 ;  /* 0xe4faecd500047882 */ /* 0x000fe20000000000 */
[----:B------:R-:W-:Y:S01]  /*1b40*/  UMOV UR5, 0x3f1745cd ;  /* 0x3f1745cd00057882 */ /* 0x000fe20000000000 */
[----:B------:R-:W-:-:S05]  /*1b50*/  DADD R10, R10, R10 ;  /* 0x000000000a0a7229 */ /* 0x000fca000000000a */
[----:B------:R-:W-:Y:S01]  /*1b60*/  DFMA R8, R16, R8, UR4 ;  /* 0x0000000410087e2b */ /* 0x000fe20008000008 */
[----:B------:R-:W-:Y:S01]  /*1b70*/  UMOV UR4, 0x258a578b ;  /* 0x258a578b00047882 */ /* 0x000fe20000000000 */
[----:B------:R-:W-:Y:S01]  /*1b80*/  UMOV UR5, 0x3f3c71c7 ;  /* 0x3f3c71c700057882 */ /* 0x000fe20000000000 */
[----:B------:R-:W-:-:S05]  /*1b90*/  DFMA R10, R12, -R6, R10 ;  /* 0x800000060c0a722b */ /* 0x000fca000000000a */
[----:B------:R-:W-:Y:S01]  /*1ba0*/  DFMA R8, R16, R8, UR4 ;  /* 0x0000000410087e2b */ /* 0x000fe20008000008 */
[----:B------:R-:W-:Y:S01]  /*1bb0*/  UMOV UR4, 0x9242b910 ;  /* 0x9242b91000047882 */ /* 0x000fe20000000000 */
[----:B------:R-:W-:Y:S01]  /*1bc0*/  UMOV UR5, 0x3f624924 ;  /* 0x3f62492400057882 */ /* 0x000fe20000000000 */
[----:B------:R-:W-:Y:S02]  /*1bd0*/  DMUL R10, R18, R10 ;  /* 0x0000000a120a7228 */ /* 0x000fe40000000000 */
[----:B------:R-:W-:-:S03]  /*1be0*/  DFMA R18, R6, R6, -R22 ;  /* 0x000000060612722b */ /* 0x000fc60000000816 */
[----:B------:R-:W-:Y:S01]  /*1bf0*/  DFMA R8, R16, R8, UR4 ;  /* 0x0000000410087e2b */ /* 0x000fe20008000008 */
[----:B------:R-:W-:Y:S01]  /*1c00*/  UMOV UR4, 0x99999dfb ;  /* 0x99999dfb00047882 */ /* 0x000fe20000000000 */
[----:B------:R-:W-:-:S06]  /*1c10*/  UMOV UR5, 0x3f899999 ;  /* 0x3f89999900057882 */ /* 0x000fcc0000000000 */
[----:B------:R-:W-:Y:S01]  /*1c20*/  DFMA R14, R16, R8, UR4 ;  /* 0x00000004100e7e2b */ /* 0x000fe20008000008 */
[----:B------:R-:W-:Y:S01]  /*1c30*/  UMOV UR4, 0x55555555 ;  /* 0x5555555500047882 */ /* 0x000fe20000000000 */
[----:B------:R-:W-:-:S06]  /*1c40*/  UMOV UR5, 0x3fb55555 ;  /* 0x3fb5555500057882 */ /* 0x000fcc0000000000 */
[----:B------:R-:W-:-:S08]  /*1c50*/  DFMA R8, R16, R14, UR4 ;  /* 0x0000000410087e2b */ /* 0x000fd0000800000e */
[----:B------:R-:W-:Y:S01]  /*1c60*/  DADD R12, -R8, UR4 ;  /* 0x00000004080c7e29 */ /* 0x000fe20008000100 */
[----:B------:R-:W-:Y:S01]  /*1c70*/  UMOV UR4, 0xb9e7b0 ;  /* 0x00b9e7b000047882 */ /* 0x000fe20000000000 */
[----:B------:R-:W-:-:S06]  /*1c80*/  UMOV UR5, 0x3c46a4cb ;  /* 0x3c46a4cb00057882 */ /* 0x000fcc0000000000 */
[----:B------:R-:W-:Y:S02]  /*1c90*/  DFMA R14, R16, R14, R12 ;  /* 0x0000000e100e722b */ /* 0x000fe4000000000c */
[----:B------:R-:W-:Y:S01]  /*1ca0*/  DMUL R12, R6, R22 ;  /* 0x00000016060c7228 */ /* 0x000fe20000000000 */
[----:B------:R-:W-:Y:S02]  /*1cb0*/  VIADD R17, R11, 0x100000 ;  /* 0x001000000b117836 */ /* 0x000fe40000000000 */
[----:B------:R-:W-:-:S03]  /*1cc0*/  IMAD.MOV.U32 R16, RZ, RZ, R10 ;  /* 0x000000ffff107224 */ /* 0x000fc600078e000a */
[----:B------:R-:W-:Y:S01]  /*1cd0*/  DADD R14, R14, -UR4 ;  /* 0x800000040e0e7e29 */ /* 0x000fe20008000000 */
[----:B------:R-:W-:Y:S01]  /*1ce0*/  UMOV UR4, 0x80000000 ;  /* 0x8000000000047882 */ /* 0x000fe20000000000 */
[C---:B------:R-:W-:Y:S01]  /*1cf0*/  DFMA R20, R6.reuse, R22, -R12 ;  /* 0x000000160614722b */ /* 0x040fe2000000080c */
[----:B------:R-:W-:Y:S01]  /*1d00*/  UMOV UR5, 0x43300000 ;  /* 0x4330000000057882 */ /* 0x000fe20000000000 */
[----:B------:R-:W-:-:S04]  /*1d10*/  DFMA R16, R6, R16, R18 ;  /* 0x000000100610722b */ /* 0x000fc80000000012 */
[----:B------:R-:W-:Y:S02]  /*1d20*/  DADD R18, R8, R14 ;  /* 0x0000000008127229 */ /* 0x000fe4000000000e */
[----:B------:R-:W-:-:S06]  /*1d30*/  DFMA R20, R10, R22, R20 ;  /* 0x000000160a14722b */ /* 0x000fcc0000000014 */
[----:B------:R-:W-:Y:S02]  /*1d40*/  DMUL R22, R18, R12 ;  /* 0x0000000c12167228 */ /* 0x000fe40000000000 */
[----:B------:R-:W-:Y:S02]  /*1d50*/  DFMA R16, R6, R16, R20 ;  /* 0x000000100610722b */ /* 0x000fe40000000014 */
[----:B------:R-:W-:-:S04]  /*1d60*/  DADD R20, R8, -R18 ;  /* 0x0000000008147229 */ /* 0x000fc80000000812 */
[----:B------:R-:W-:-:S04]  /*1d70*/  DFMA R8, R18, R12, -R22 ;  /* 0x0000000c1208722b */ /* 0x000fc80000000816 */
[----:B------:R-:W-:-:S04]  /*1d80*/  DADD R20, R14, R20 ;  /* 0x000000000e147229 */ /* 0x000fc80000000014 */
[----:B------:R-:W-:-:S08]  /*1d90*/  DFMA R8, R18, R16, R8 ;  /* 0x000000101208722b */ /* 0x000fd00000000008 */
[----:B------:R-:W-:-:S08]  /*1da0*/  DFMA R20, R20, R12, R8 ;  /* 0x0000000c1414722b */ /* 0x000fd00000000008 */
[----:B------:R-:W-:-:S08]  /*1db0*/  DADD R12, R22, R20 ;  /* 0x00000000160c7229 */ /* 0x000fd00000000014 */
[--C-:B------:R-:W-:Y:S02]  /*1dc0*/  DADD R8, R6, R12.reuse ;  /* 0x0000000006087229 */ /* 0x100fe4000000000c */
[----:B------:R-:W-:-:S06]  /*1dd0*/  DADD R22, R22, -R12 ;  /* 0x0000000016167229 */ /* 0x000fcc000000080c */
[----:B------:R-:W-:Y:S02]  /*1de0*/  DADD R6, R6, -R8 ;  /* 0x0000000006067229 */ /* 0x000fe40000000808 */
[----:B------:R-:W-:-:S06]  /*1df0*/  DADD R22, R20, R22 ;  /* 0x0000000014167229 */ /* 0x000fcc0000000016 */
[----:B------:R-:W-:-:S08]  /*1e00*/  DADD R6, R12, R6 ;  /* 0x000000000c067229 */ /* 0x000fd00000000006 */
[----:B------:R-:W-:-:S08]  /*1e10*/  DADD R6, R22, R6 ;  /* 0x0000000016067229 */ /* 0x000fd00000000006 */
[----:B------:R-:W-:Y:S01]  /*1e20*/  DADD R10, R10, R6 ;  /* 0x000000000a0a7229 */ /* 0x000fe20000000006 */
[----:B------:R-:W-:Y:S01]  /*1e30*/  LOP3.LUT R6, R4, 0x80000000, RZ, 0x3c, !PT ;  /* 0x8000000004067812 */ /* 0x000fe200078e3cff */
[----:B------:R-:W-:-:S06]  /*1e40*/  IMAD.MOV.U32 R7, RZ, RZ, 0x43300000 ;  /* 0x43300000ff077424 */ /* 0x000fcc00078e00ff */
[----:B------:R-:W-:Y:S02]  /*1e50*/  DADD R12, R8, R10 ;  /* 0x00000000080c7229 */ /* 0x000fe4000000000a */
[----:B------:R-:W-:Y:S01]  /*1e60*/  DADD R6, R6, -UR4 ;  /* 0x8000000406067e29 */ /* 0x000fe20008000000 */
[----:B------:R-:W-:Y:S01]  /*1e70*/  UMOV UR4, 0xfefa39ef ;  /* 0xfefa39ef00047882 */ /* 0x000fe20000000000 */
[----:B------:R-:W-:-:S04]  /*1e80*/  UMOV UR5, 0x3fe62e42 ;  /* 0x3fe62e4200057882 */ /* 0x000fc80000000000 */
[--C-:B------:R-:W-:Y:S02]  /*1e90*/  DADD R8, R8, -R12.reuse ;  /* 0x0000000008087229 */ /* 0x100fe4000000080c */
[----:B------:R-:W-:-:S06]  /*1ea0*/  DFMA R4, R6, UR4, R12 ;  /* 0x0000000406047c2b */ /* 0x000fcc000800000c */
[----:B------:R-:W-:Y:S02]  /*1eb0*/  DADD R8, R10, R8 ;  /* 0x000000000a087229 */ /* 0x000fe40000000008 */
[----:B------:R-:W-:-:S08]  /*1ec0*/  DFMA R14, R6, -UR4, R4 ;  /* 0x80000004060e7c2b */ /* 0x000fd00008000004 */
[----:B------:R-:W-:-:S08]  /*1ed0*/  DADD R14, -R12, R14 ;  /* 0x000000000c0e7229 */ /* 0x000fd0000000010e */
[----:B------:R-:W-:-:S08]  /*1ee0*/  DADD R8, R8, -R14 ;  /* 0x0000000008087229 */ /* 0x000fd0000000080e */
[----:B------:R-:W-:-:S08]  /*1ef0*/  DFMA R8, R6, UR6, R8 ;  /* 0x0000000606087c2b */ /* 0x000fd00008000008 */
[----:B------:R-:W-:-:S08]  /*1f00*/  DADD R6, R4, R8 ;  /* 0x0000000004067229 */ /* 0x000fd00000000008 */
[----:B------:R-:W-:Y:S02]  /*1f10*/  DADD R10, R4, -R6 ;  /* 0x00000000040a7229 */ /* 0x000fe40000000806 */
[----:B------:R-:W-:-:S06]  /*1f20*/  DMUL R4, R6, 2 ;  /* 0x4000000006047828 */ /* 0x000fcc0000000000 */
[----:B------:R-:W-:Y:S02]  /*1f30*/  DADD R10, R8, R10 ;  /* 0x00000000080a7229 */ /* 0x000fe4000000000a */
[----:B------:R-:W-:Y:S01]  /*1f40*/  DFMA R6, R6, 2, -R4 ;  /* 0x400000000606782b */ /* 0x000fe20000000804 */
[----:B------:R-:W-:Y:S01]  /*1f50*/  MOV R8, 0x652b82fe ;  /* 0x652b82fe00087802 */ /* 0x000fe20000000f00 */
[----:B------:R-:W-:-:S06]  /*1f60*/  IMAD.MOV.U32 R9, RZ, RZ, 0x3ff71547 ;  /* 0x3ff71547ff097424 */ /* 0x000fcc00078e00ff */
[----:B------:R-:W-:-:S08]  /*1f70*/  DFMA R10, R10, 2, R6 ;  /* 0x400000000a0a782b */ /* 0x000fd00000000006 */
[----:B------:R-:W-:-:S08]  /*1f80*/  DADD R6, R4, R10 ;  /* 0x0000000004067229 */ /* 0x000fd0000000000a */
[----:B------:R-:W-:Y:S02]  /*1f90*/  DFMA R8, R6, R8, 6.75539944105574400000e+15 ;  /* 0x433800000608742b */ /* 0x000fe40000000008 */
[----:B------:R-:W-:Y:S01]  /*1fa0*/  FSETP.GEU.AND P0, PT, |R7|, 4.1917929649353027344, PT ;  /* 0x4086232b0700780b */ /* 0x000fe20003f0e200 */
[----:B------:R-:W-:-:S05]  /*1fb0*/  DADD R4, R4, -R6 ;  /* 0x0000000004047229 */ /* 0x000fca0000000806 */
[----:B------:R-:W-:-:S03]  /*1fc0*/  DADD R12, R8, -6.75539944105574400000e+15 ;  /* 0xc3380000080c7429 */ /* 0x000fc60000000000 */
[----:B------:R-:W-:-:S05]  /*1fd0*/  DADD R10, R10, R4 ;  /* 0x000000000a0a7229 */ /* 0x000fca0000000004 */
[----:B------:R-:W-:Y:S01]  /*1fe0*/  DFMA R14, R12, -UR4, R6 ;  /* 0x800000040c0e7c2b */ /* 0x000fe20008000006 */
[----:B------:R-:W-:Y:S01]  /*1ff0*/  UMOV UR4, 0x3b39803f ;  /* 0x3b39803f00047882 */ /* 0x000fe20000000000 */
[----:B------:R-:W-:-:S06]  /*2000*/  UMOV UR5, 0x3c7abc9e ;  /* 0x3c7abc9e00057882 */ /* 0x000fcc0000000000 */
[----:B------:R-:W-:Y:S01]  /*2010*/  DFMA R12, R12, -UR4, R14 ;  /* 0x800000040c0c7c2b */ /* 0x000fe2000800000e */
[----:B------:R-:W-:Y:S01]  /*2020*/  UMOV UR4, 0x69ce2bdf ;  /* 0x69ce2bdf00047882 */ /* 0x000fe20000000000 */
[----:B------:R-:W-:Y:S01]  /*2030*/  IMAD.MOV.U32 R14, RZ, RZ, -0x35dec16 ;  /* 0xfca213eaff0e7424 */ /* 0x000fe200078e00ff */
[----:B------:R-:W-:Y:S01]  /*2040*/  MOV R15, 0x3e928af3 ;  /* 0x3e928af3000f7802 */ /* 0x000fe20000000f00 */
        /* <DEDUP_REMOVED lines=25> */
[----:B------:R-:W-:-:S08]  /*21e0*/  DFMA R14, R12, R14, UR4 ;  /* 0x000000040c0e7e2b */ /* 0x000fd0000800000e */
[----:B------:R-:W-:-:S08]  /*21f0*/  DFMA R14, R12, R14, 1 ;  /* 0x3ff000000c0e742b */ /* 0x000fd0000000000e */
[----:B------:R-:W-:-:S10]  /*2200*/  DFMA R12, R12, R14, 1 ;  /* 0x3ff000000c0c742b */ /* 0x000fd4000000000e */
[----:B------:R-:W-:Y:S02]  /*2210*/  IMAD R5, R8, 0x100000, R13 ;  /* 0x0010000008057824 */ /* 0x000fe400078e020d */
[----:B------:R-:W-:Y:S01]  /*2220*/  IMAD.MOV.U32 R4, RZ, RZ, R12 ;  /* 0x000000ffff047224 */ /* 0x000fe200078e000c */
[----:B------:R-:W-:Y:S06]  /*2230*/  @!P0 BRA `(.L_x_31) ;  /* 0x0000000000308947 */ /* 0x000fec0003800000 */
[----:B------:R-:W-:Y:S01]  /*2240*/  FSETP.GEU.AND P1, PT, |R7|, 4.2275390625, PT ;  /* 0x408748000700780b */ /* 0x000fe20003f2e200 */
[C---:B------:R-:W-:Y:S02]  /*2250*/  DADD R14, R6.reuse, +INF ;  /* 0x7ff00000060e7429 */ /* 0x040fe40000000000 */
[----:B------:R-:W-:-:S08]  /*2260*/  DSETP.GEU.AND P0, PT, R6, RZ, PT ;  /* 0x000000ff0600722a */ /* 0x000fd00003f0e000 */
[----:B------:R-:W-:Y:S02]  /*2270*/  FSEL R5, R15, RZ, P0 ;  /* 0x000000ff0f057208 */ /* 0x000fe40000000000 */
[----:B------:R-:W-:-:S04]  /*2280*/  @!P1 LEA.HI R4, R8, R8, RZ, 0x1 ;  /* 0x0000000808049211 */ /* 0x000fc800078f08ff */
[----:B------:R-:W-:Y:S02]  /*2290*/  @!P1 SHF.R.S32.HI R7, RZ, 0x1, R4 ;  /* 0x00000001ff079819 */ /* 0x000fe40000011404 */
[----:B------:R-:W-:Y:S02]  /*22a0*/  FSEL R4, R14, RZ, P0 ;  /* 0x000000ff0e047208 */ /* 0x000fe40000000000 */
[----:B------:R-:W-:Y:S01]  /*22b0*/  @!P1 IADD3 R6, PT, PT, R8, -R7, RZ ;  /* 0x8000000708069210 */ /* 0x000fe20007ffe0ff */
[----:B------:R-:W-:-:S03]  /*22c0*/  @!P1 IMAD R13, R7, 0x100000, R13 ;  /* 0x00100000070d9824 */ /* 0x000fc600078e020d */
[----:B------:R-:W-:Y:S02]  /*22d0*/  @!P1 LEA R7, R6, 0x3ff00000, 0x14 ;  /* 0x3ff0000006079811 */ /* 0x000fe400078ea0ff */
[----:B------:R-:W-:-:S06]  /*22e0*/  @!P1 MOV R6, RZ ;  /* 0x000000ff00069202 */ /* 0x000fcc0000000f00 */
[----:B------:R-:W-:-:S11]  /*22f0*/  @!P1 DMUL R4, R12, R6 ;  /* 0x000000060c049228 */ /* 0x000fd60000000000 */
.L_x_31:
[----:B------:R-:W-:Y:S02]  /*2300*/  DFMA R10, R10, R4, R4 ;  /* 0x000000040a0a722b */ /* 0x000fe40000000004 */
[----:B------:R-:W-:-:S08]  /*2310*/  DSETP.NEU.AND P0, PT, |R4|, +INF , PT ;  /* 0x7ff000000400742a */ /* 0x000fd00003f0d200 */
[----:B------:R-:W-:Y:S01]  /*2320*/  FSEL R6, R4, R10, !P0 ;  /* 0x0000000a04067208 */ /* 0x000fe20004000000 */
[----:B------:R-:W-:Y:S01]  /*2330*/  IMAD.MOV.U32 R4, RZ, RZ, R0 ;  /* 0x000000ffff047224 */ /* 0x000fe200078e0000 */
[----:B------:R-:W-:Y:S02]  /*2340*/  FSEL R7, R5, R11, !P0 ;  /* 0x0000000b05077208 */ /* 0x000fe40004000000 */
[----:B------:R-:W-:-:S04]  /*2350*/  MOV R5, 0x0 ;  /* 0x0000000000057802 */ /* 0x000fc80000000f00 */
[----:B------:R-:W-:Y:S05]  /*2360*/  RET.REL.NODEC R4 `(_Z16temp_filt_kernelPfiiiffS_) ;  /* 0xffffffdc04247950 */ /* 0x000fea0003c3ffff */
.L_x_32:
[----:B------:R-:W-:-:S00]  /*2370*/  BRA `(.L_x_32) ;  /* 0xfffffffc00fc7947 */ /* 0x000fc0000383ffff */
[----:B------:R-:W-:-:S00]  /*2380*/  NOP ;  /* 0x0000000000007918 */ /* 0x000fc00000000000 */
[----:B------:R-:W-:-:S00]  /*2390*/  NOP ;  /* 0x0000000000007918 */ /* 0x000fc00000000000 */
[----:B------:R-:W-:-:S00]  /*23a0*/  NOP ;  /* 0x0000000000007918 */ /* 0x000fc00000000000 */
[----:B------:R-:W-:-:S00]  /*23b0*/  NOP ;  /* 0x0000000000007918 */ /* 0x000fc00000000000 */
[----:B------:R-:W-:-:S00]  /*23c0*/  NOP ;  /* 0x0000000000007918 */ /* 0x000fc00000000000 */
[----:B------:R-:W-:-:S00]  /*23d0*/  NOP ;  /* 0x0000000000007918 */ /* 0x000fc00000000000 */
[----:B------:R-:W-:-:S00]  /*23e0*/  NOP ;  /* 0x0000000000007918 */ /* 0x000fc00000000000 */
[----:B------:R-:W-:-:S00]  /*23f0*/  NOP ;  /* 0x0000000000007918 */ /* 0x000fc00000000000 */
.L_x_34:


//--------------------- .nv.shared.reserved.0     --------------------------
	.section	.nv.shared.reserved.0,"aw",@nobits
	.weak		__nv_reservedSMEM_offset_0_alias
	.size		__nv_reservedSMEM_offset_0_alias, 0, 64
	.other		__nv_reservedSMEM_offset_0_alias,@"STO_CUDA_RESERVED_SHARED STV_DEFAULT"
__nv_reservedSMEM_offset_0_alias:
	.zero		0
	.zero		64


//--------------------- .nv.constant0._Z16temp_filt_kernelPfiiiffS_ --------------------------
	.section	.nv.constant0._Z16temp_filt_kernelPfiiiffS_,"a",@progbits
	.sectionflags	@""
	.align	4
.nv.constant0._Z16temp_filt_kernelPfiiiffS_:
	.zero		936


//--------------------- SYMBOLS --------------------------

	.type		.nv.reservedSmem.offset0,@object
	.size		.nv.reservedSmem.offset0,0x4
